	.target	sm_100a

	.elftype	@"ET_EXEC"


//--------------------- .note.nv.tkinfo           --------------------------
	.section	.note.nv.tkinfo,"",@"SHT_NOTE"
	.sectionflags	@"SHF_NOTE_NV_TKINFO"
	.tkinfo
        /*0018*/ 	.word	0x00000002
        /*0030*/ 	.string	""
        /*0030*/ 	.string	"ptxas"
        /*0030*/ 	.string	"Cuda compilation tools, release 13.0, V13.0.88"
        /*0030*/ 	.string	"Build cuda_13.0.r13.0/compiler.36424714_0"
        /*0030*/ 	.string	"-arch sm_100a -m 64 "



//--------------------- .note.nv.cuinfo           --------------------------
	.section	.note.nv.cuinfo,"",@"SHT_NOTE"
	.sectionflags	@"SHF_NOTE_NV_CUINFO"
        /*0018*/ 	.short	0x0002
        /*001a*/ 	.short	0x0064
        /*001c*/ 	.short	0x0082
	.zero		2


//--------------------- .nv.info                  --------------------------
	.section	.nv.info,"",@"SHT_CUDA_INFO"
	.align	4


	//----- nvinfo : EIATTR_REGCOUNT
	.align		4
        /*0000*/ 	.byte	0x04, 0x2f
        /*0002*/ 	.short	(.L_19 - .L_18)
	.align		4
.L_18:
        /*0004*/ 	.word	index@(_ZN7cutlass13device_kernelINS_4conv6kernel13ConvUniversalINS1_16ConvProblemShapeILNS1_8OperatorE2ELi3EEENS1_10collective14CollectiveConvINS1_47MainloopSm100TmaUmmaWarpSpecializedImplicitGemmILS5_2ELi26ELi3ELi1ELi2EN4cute5tupleIJNSA_1CILi1EEESD_SD_EEEEENSB_IJNSC_ILi64EEENSB_IJSG_EEENSB_IJNSC_ILi32EEEEEEEEENS_10bfloat16_tESL_NSA_8TiledMMAINSA_8MMA_AtomIJNSA_20SM100_MMA_F16BF16_SSISL_SL_fLi64ELi64ELNSA_4UMMA5MajorE1ELSQ_1ELNSP_7ScaleInE0ELSR_0EEEEEENSA_6LayoutISE_NSB_IJNSC_ILi0EEESV_SV_EEEEENSB_IJNSA_10UnderscoreESY_SY_EEEEENS7_6detail27Sm100ImplicitGemmTileTraitsINSA_13SM90_TMA_LOADENSA_14ComposedLayoutINSA_7SwizzleILi3ELi4ELi3EEENSA_18smem_ptr_flag_bitsILi16EEENSU_INSB_IJSG_NSC_ILi8EEEEEENSB_IJSD_SG_EEEEEEEvEENS12_INSA_20SM90_TMA_LOAD_IM2COLES1D_vEEEENS_8epilogue10collective18CollectiveEpilogueINS1I_23Sm100TmaWarpSpecializedILi3ELi2ELi16ELb1ELb0EEEJSK_NSB_IJNSU_ISG_SD_EENSU_ISI_SD_EEEEESL_NSB_IJlNSB_IJSD_lllEEESV_EEESL_S1R_NS1I_6fusion15FusionCallbacksIS1M_NS1S_17LinearCombinationISL_fSL_fLNS_15FloatRoundStyleE2EEESK_S1P_JEEENSA_5SM1004TMEM4LOAD26SM100_TMEM_LOAD_16dp256b4xES13_NS14_INS15_ILi2ELi4ELi3EEES18_NSU_INSB_IJS19_SI_EEENSB_IJSI_SD_EEEEEEENSA_17SM75_U32x4_LDSM_NENSA_14SM90_TMA_STOREES26_NSA_17SM90_U32x4_STSM_NENSA_39AutoVectorizingCopyWithAssumedAlignmentILi128EEEEEEvvEEEEvNT_6ParamsE)
        /*0008*/ 	.word	0x00000049


	//----- nvinfo : EIATTR_FRAME_SIZE
	.align		4
.L_19:
        /*000c*/ 	.byte	0x04, 0x11
        /*000e*/ 	.short	(.L_21 - .L_20)
	.align		4
.L_20:
        /*0010*/ 	.word	index@($__internal_2_$__cuda_sm10x_tcgen05_guardrail_trap_unallocated_columns_being_dealloced)
        /*0014*/ 	.word	0x00000008


	//----- nvinfo : EIATTR_FRAME_SIZE
	.align		4
.L_21:
        /*0018*/ 	.byte	0x04, 0x11
        /*001a*/ 	.short	(.L_23 - .L_22)
	.align		4
.L_22:
        /*001c*/ 	.word	index@($__internal_1_$__cuda_sm10x_tcgen05_guardrail_trap_phase_invalid_during_alloc)
        /*0020*/ 	.word	0x00000008


	//----- nvinfo : EIATTR_FRAME_SIZE
	.align		4
.L_23:
        /*0024*/ 	.byte	0x04, 0x11
        /*0026*/ 	.short	(.L_25 - .L_24)
	.align		4
.L_24:
        /*0028*/ 	.word	index@($__internal_0_$__cuda_sm10x_tcgen05_guardrail_trap_col_being_dealloced_not_returned_by_alloc)
        /*002c*/ 	.word	0x00000008


	//----- nvinfo : EIATTR_FRAME_SIZE
	.align		4
.L_25:
        /*0030*/ 	.byte	0x04, 0x11
        /*0032*/ 	.short	(.L_27 - .L_26)
	.align		4
.L_26:
        /*0034*/ 	.word	index@(_ZN7cutlass13device_kernelINS_4conv6kernel13ConvUniversalINS1_16ConvProblemShapeILNS1_8OperatorE2ELi3EEENS1_10collective14CollectiveConvINS1_47MainloopSm100TmaUmmaWarpSpecializedImplicitGemmILS5_2ELi26ELi3ELi1ELi2EN4cute5tupleIJNSA_1CILi1EEESD_SD_EEEEENSB_IJNSC_ILi64EEENSB_IJSG_EEENSB_IJNSC_ILi32EEEEEEEEENS_10bfloat16_tESL_NSA_8TiledMMAINSA_8MMA_AtomIJNSA_20SM100_MMA_F16BF16_SSISL_SL_fLi64ELi64ELNSA_4UMMA5MajorE1ELSQ_1ELNSP_7ScaleInE0ELSR_0EEEEEENSA_6LayoutISE_NSB_IJNSC_ILi0EEESV_SV_EEEEENSB_IJNSA_10UnderscoreESY_SY_EEEEENS7_6detail27Sm100ImplicitGemmTileTraitsINSA_13SM90_TMA_LOADENSA_14ComposedLayoutINSA_7SwizzleILi3ELi4ELi3EEENSA_18smem_ptr_flag_bitsILi16EEENSU_INSB_IJSG_NSC_ILi8EEEEEENSB_IJSD_SG_EEEEEEEvEENS12_INSA_20SM90_TMA_LOAD_IM2COLES1D_vEEEENS_8epilogue10collective18CollectiveEpilogueINS1I_23Sm100TmaWarpSpecializedILi3ELi2ELi16ELb1ELb0EEEJSK_NSB_IJNSU_ISG_SD_EENSU_ISI_SD_EEEEESL_NSB_IJlNSB_IJSD_lllEEESV_EEESL_S1R_NS1I_6fusion15FusionCallbacksIS1M_NS1S_17LinearCombinationISL_fSL_fLNS_15FloatRoundStyleE2EEESK_S1P_JEEENSA_5SM1004TMEM4LOAD26SM100_TMEM_LOAD_16dp256b4xES13_NS14_INS15_ILi2ELi4ELi3EEES18_NSU_INSB_IJS19_SI_EEENSB_IJSI_SD_EEEEEEENSA_17SM75_U32x4_LDSM_NENSA_14SM90_TMA_STOREES26_NSA_17SM90_U32x4_STSM_NENSA_39AutoVectorizingCopyWithAssumedAlignmentILi128EEEEEEvvEEEEvNT_6ParamsE)
        /*0038*/ 	.word	0x00000008


	//----- nvinfo : EIATTR_MIN_STACK_SIZE
	.align		4
.L_27:
        /*003c*/ 	.byte	0x04, 0x12
        /*003e*/ 	.short	(.L_29 - .L_28)
	.align		4
.L_28:
        /*0040*/ 	.word	index@(_ZN7cutlass13device_kernelINS_4conv6kernel13ConvUniversalINS1_16ConvProblemShapeILNS1_8OperatorE2ELi3EEENS1_10collective14CollectiveConvINS1_47MainloopSm100TmaUmmaWarpSpecializedImplicitGemmILS5_2ELi26ELi3ELi1ELi2EN4cute5tupleIJNSA_1CILi1EEESD_SD_EEEEENSB_IJNSC_ILi64EEENSB_IJSG_EEENSB_IJNSC_ILi32EEEEEEEEENS_10bfloat16_tESL_NSA_8TiledMMAINSA_8MMA_AtomIJNSA_20SM100_MMA_F16BF16_SSISL_SL_fLi64ELi64ELNSA_4UMMA5MajorE1ELSQ_1ELNSP_7ScaleInE0ELSR_0EEEEEENSA_6LayoutISE_NSB_IJNSC_ILi0EEESV_SV_EEEEENSB_IJNSA_10UnderscoreESY_SY_EEEEENS7_6detail27Sm100ImplicitGemmTileTraitsINSA_13SM90_TMA_LOADENSA_14ComposedLayoutINSA_7SwizzleILi3ELi4ELi3EEENSA_18smem_ptr_flag_bitsILi16EEENSU_INSB_IJSG_NSC_ILi8EEEEEENSB_IJSD_SG_EEEEEEEvEENS12_INSA_20SM90_TMA_LOAD_IM2COLES1D_vEEEENS_8epilogue10collective18CollectiveEpilogueINS1I_23Sm100TmaWarpSpecializedILi3ELi2ELi16ELb1ELb0EEEJSK_NSB_IJNSU_ISG_SD_EENSU_ISI_SD_EEEEESL_NSB_IJlNSB_IJSD_lllEEESV_EEESL_S1R_NS1I_6fusion15FusionCallbacksIS1M_NS1S_17LinearCombinationISL_fSL_fLNS_15FloatRoundStyleE2EEESK_S1P_JEEENSA_5SM1004TMEM4LOAD26SM100_TMEM_LOAD_16dp256b4xES13_NS14_INS15_ILi2ELi4ELi3EEES18_NSU_INSB_IJS19_SI_EEENSB_IJSI_SD_EEEEEEENSA_17SM75_U32x4_LDSM_NENSA_14SM90_TMA_STOREES26_NSA_17SM90_U32x4_STSM_NENSA_39AutoVectorizingCopyWithAssumedAlignmentILi128EEEEEEvvEEEEvNT_6ParamsE)
        /*0044*/ 	.word	0x00000008
.L_29:


//--------------------- .nv.compat                --------------------------
	.section	.nv.compat,"",@"SHT_CUDA_COMPAT_INFO"
	.align	4
        /*0000*/ 	.byte	0x02, 0x09, 0x01, 0x00, 0x02, 0x02, 0x02, 0x00, 0x02, 0x05, 0x05, 0x00, 0x03, 0x07, 0x01, 0x01
        /*0010*/ 	.byte	0x02, 0x03, 0x01, 0x00, 0x02, 0x06, 0x01, 0x00, 0x04, 0x0b, 0x08, 0x00, 0x09, 0x00, 0x00, 0x00
        /*0020*/ 	.byte	0x00, 0x00, 0x00, 0x00


//--------------------- .nv.info._ZN7cutlass13device_kernelINS_4conv6kernel13ConvUniversalINS1_16ConvProblemShapeILNS1_8OperatorE2ELi3EEENS1_10collective14CollectiveConvINS1_47MainloopSm100TmaUmmaWarpSpecializedImplicitGemmILS5_2ELi26ELi3ELi1ELi2EN4cute5tupleIJNSA_1CILi1EEESD_SD_EEEEENSB_IJNSC_ILi64EEENSB_IJSG_EEENSB_IJNSC_ILi32EEEEEEEEENS_10bfloat16_tESL_NSA_8TiledMMAINSA_8MMA_AtomIJNSA_20SM100_MMA_F16BF16_SSISL_SL_fLi64ELi64ELNSA_4UMMA5MajorE1ELSQ_1ELNSP_7ScaleInE0ELSR_0EEEEEENSA_6LayoutISE_NSB_IJNSC_ILi0EEESV_SV_EEEEENSB_IJNSA_10UnderscoreESY_SY_EEEEENS7_6detail27Sm100ImplicitGemmTileTraitsINSA_13SM90_TMA_LOADENSA_14ComposedLayoutINSA_7SwizzleILi3ELi4ELi3EEENSA_18smem_ptr_flag_bitsILi16EEENSU_INSB_IJSG_NSC_ILi8EEEEEENSB_IJSD_SG_EEEEEEEvEENS12_INSA_20SM90_TMA_LOAD_IM2COLES1D_vEEEENS_8epilogue10collective18CollectiveEpilogueINS1I_23Sm100TmaWarpSpecializedILi3ELi2ELi16ELb1ELb0EEEJSK_NSB_IJNSU_ISG_SD_EENSU_ISI_SD_EEEEESL_NSB_IJlNSB_IJSD_lllEEESV_EEESL_S1R_NS1I_6fusion15FusionCallbacksIS1M_NS1S_17LinearCombinationISL_fSL_fLNS_15FloatRoundStyleE2EEESK_S1P_JEEENSA_5SM1004TMEM4LOAD26SM100_TMEM_LOAD_16dp256b4xES13_NS14_INS15_ILi2ELi4ELi3EEES18_NSU_INSB_IJS19_SI_EEENSB_IJSI_SD_EEEEEEENSA_17SM75_U32x4_LDSM_NENSA_14SM90_TMA_STOREES26_NSA_17SM90_U32x4_STSM_NENSA_39AutoVectorizingCopyWithAssumedAlignmentILi128EEEEEEvvEEEEvNT_6ParamsE --------------------------
	.section	.nv.info._ZN7cutlass13device_kernelINS_4conv6kernel13ConvUniversalINS1_16ConvProblemShapeILNS1_8OperatorE2ELi3EEENS1_10collective14CollectiveConvINS1_47MainloopSm100TmaUmmaWarpSpecializedImplicitGemmILS5_2ELi26ELi3ELi1ELi2EN4cute5tupleIJNSA_1CILi1EEESD_SD_EEEEENSB_IJNSC_ILi64EEENSB_IJSG_EEENSB_IJNSC_ILi32EEEEEEEEENS_10bfloat16_tESL_NSA_8TiledMMAINSA_8MMA_AtomIJNSA_20SM100_MMA_F16BF16_SSISL_SL_fLi64ELi64ELNSA_4UMMA5MajorE1ELSQ_1ELNSP_7ScaleInE0ELSR_0EEEEEENSA_6LayoutISE_NSB_IJNSC_ILi0EEESV_SV_EEEEENSB_IJNSA_10UnderscoreESY_SY_EEEEENS7_6detail27Sm100ImplicitGemmTileTraitsINSA_13SM90_TMA_LOADENSA_14ComposedLayoutINSA_7SwizzleILi3ELi4ELi3EEENSA_18smem_ptr_flag_bitsILi16EEENSU_INSB_IJSG_NSC_ILi8EEEEEENSB_IJSD_SG_EEEEEEEvEENS12_INSA_20SM90_TMA_LOAD_IM2COLES1D_vEEEENS_8epilogue10collective18CollectiveEpilogueINS1I_23Sm100TmaWarpSpecializedILi3ELi2ELi16ELb1ELb0EEEJSK_NSB_IJNSU_ISG_SD_EENSU_ISI_SD_EEEEESL_NSB_IJlNSB_IJSD_lllEEESV_EEESL_S1R_NS1I_6fusion15FusionCallbacksIS1M_NS1S_17LinearCombinationISL_fSL_fLNS_15FloatRoundStyleE2EEESK_S1P_JEEENSA_5SM1004TMEM4LOAD26SM100_TMEM_LOAD_16dp256b4xES13_NS14_INS15_ILi2ELi4ELi3EEES18_NSU_INSB_IJS19_SI_EEENSB_IJSI_SD_EEEEEEENSA_17SM75_U32x4_LDSM_NENSA_14SM90_TMA_STOREES26_NSA_17SM90_U32x4_STSM_NENSA_39AutoVectorizingCopyWithAssumedAlignmentILi128EEEEEEvvEEEEvNT_6ParamsE,"",@"SHT_CUDA_INFO"
	.sectionflags	@""
	.align	4


	//----- nvinfo : EIATTR_CUDA_API_VERSION
	.align		4
        /*0000*/ 	.byte	0x04, 0x37
        /*0002*/ 	.short	(.L_31 - .L_30)
.L_30:
        /*0004*/ 	.word	0x00000082


	//----- nvinfo : EIATTR_KPARAM_INFO
	.align		4
.L_31:
        /*0008*/ 	.byte	0x04, 0x17
        /*000a*/ 	.short	(.L_33 - .L_32)
.L_32:
        /*000c*/ 	.word	0x00000000
        /*0010*/ 	.short	0x0000
        /*0012*/ 	.short	0x0000
        /*0014*/ 	.byte	0x00, 0xf0, 0x01, 0x24


	//----- nvinfo : EIATTR_AT_ENTRY_FRAGMENTS
	.align		4
.L_33:
        /*0018*/ 	.byte	0x04, 0x4f
        /*001a*/ 	.short	(.L_35 - .L_34)


	//   ....[0]....
.L_34:
        /*001c*/ 	.word	0x00000006


	//----- nvinfo : EIATTR_RESERVED_SMEM_USED
	.align		4
.L_35:
        /*0020*/ 	.byte	0x01, 0x41
	.zero		2


	//----- nvinfo : EIATTR_SPARSE_MMA_MASK
	.align		4
        /*0024*/ 	.byte	0x03, 0x50
        /*0026*/ 	.short	0x0000


	//----- nvinfo : EIATTR_TCGEN05_1CTA_USED
	.align		4
        /*0028*/ 	.byte	0x01, 0x51
	.zero		2


	//----- nvinfo : EIATTR_MAXREG_COUNT
	.align		4
        /*002c*/ 	.byte	0x03, 0x1b
        /*002e*/ 	.short	0x00ff


	//----- nvinfo : EIATTR_NUM_BARRIERS
	.align		4
        /*0030*/ 	.byte	0x02, 0x4c
        /*0032*/ 	.byte	0x07
	.zero		1


	//----- nvinfo : EIATTR_EXTERNS
	.align		4
        /*0034*/ 	.byte	0x04, 0x0f
        /*0036*/ 	.short	(.L_37 - .L_36)


	//   ....[0]....
	.align		4
.L_36:
        /*0038*/ 	.word	index@(__assertfail)


	//----- nvinfo : EIATTR_MERCURY_ISA_VERSION
	.align		4
.L_37:
        /*003c*/ 	.byte	0x03, 0x5f
        /*003e*/ 	.short	0x0101


	//----- nvinfo : EIATTR_INT_WARP_WIDE_INSTR_OFFSETS
	.align		4
        /*0040*/ 	.byte	0x04, 0x31
        /*0042*/ 	.short	(.L_39 - .L_38)


	//   ....[0]....
.L_38:
        /*0044*/ 	.word	0x00004f50


	//   ....[1]....
        /*0048*/ 	.word	0x00004f70


	//   ....[2]....
        /*004c*/ 	.word	0x00004fa0


	//   ....[3]....
        /*0050*/ 	.word	0x00006150


	//   ....[4]....
        /*0054*/ 	.word	0x00006240


	//   ....[5]....
        /*0058*/ 	.word	0x000063a0


	//   ....[6]....
        /*005c*/ 	.word	0x00006470


	//----- nvinfo : EIATTR_COOP_GROUP_MASK_REGIDS
	.align		4
.L_39:
        /*0060*/ 	.byte	0x04, 0x29
        /*0062*/ 	.short	(.L_41 - .L_40)


	//   ....[0]....
.L_40:
        /*0064*/ 	.word	0xffffffff


	//   ....[1]....
        /*0068*/ 	.word	0xffffffff


	//   ....[2]....
        /*006c*/ 	.word	0xffffffff


	//   ....[3]....
        /*0070*/ 	.word	0xffffffff


	//   ....[4]....
        /*0074*/ 	.word	0xffffffff


	//   ....[5]....
        /*0078*/ 	.word	0xffffffff


	//   ....[6]....
        /*007c*/ 	.word	0xffffffff


	//   ....[7]....
        /*0080*/ 	.word	0xffffffff


	//   ....[8]....
        /*0084*/ 	.word	0xffffffff


	//   ....[9]....
        /*0088*/ 	.word	0xffffffff


	//   ....[10]....
        /*008c*/ 	.word	0xffffffff


	//   ....[11]....
        /*0090*/ 	.word	0xffffffff


	//----- nvinfo : EIATTR_COOP_GROUP_INSTR_OFFSETS
	.align		4
.L_41:
        /*0094*/ 	.byte	0x04, 0x28
        /*0096*/ 	.short	(.L_43 - .L_42)


	//   ....[0]....
.L_42:
        /*0098*/ 	.word	0x00000090


	//   ....[1]....
        /*009c*/ 	.word	0x00000520


	//   ....[2]....
        /*00a0*/ 	.word	0x00000980


	//   ....[3]....
        /*00a4*/ 	.word	0x00000b00


	//   ....[4]....
        /*00a8*/ 	.word	0x00000c00


	//   ....[5]....
        /*00ac*/ 	.word	0x00000d50


	//   ....[6]....
        /*00b0*/ 	.word	0x000029b0


	//   ....[7]....
        /*00b4*/ 	.word	0x000043c0


	//   ....[8]....
        /*00b8*/ 	.word	0x000045d0


	//   ....[9]....
        /*00bc*/ 	.word	0x00004600


	//   ....[10]....
        /*00c0*/ 	.word	0x00004e30


	//   ....[11]....
        /*00c4*/ 	.word	0x00005070


	//----- nvinfo : EIATTR_VRC_CTA_INIT_COUNT
	.align		4
.L_43:
        /*00c8*/ 	.byte	0x02, 0x4a
        /*00ca*/ 	.byte	0x80
	.zero		1


	//----- nvinfo : EIATTR_SYSCALL_OFFSETS
	.align		4
        /*00cc*/ 	.byte	0x04, 0x46
        /*00ce*/ 	.short	(.L_45 - .L_44)


	//   ....[0]....
.L_44:
        /*00d0*/ 	.word	0x00007800


	//   ....[1]....
        /*00d4*/ 	.word	0x000078f0


	//   ....[2]....
        /*00d8*/ 	.word	0x00008050


	//   ....[3]....
        /*00dc*/ 	.word	0x000089c0


	//----- nvinfo : EIATTR_MBARRIER_INSTR_OFFSETS
	.align		4
.L_45:
        /*00e0*/ 	.byte	0x04, 0x39
        /*00e2*/ 	.short	(.L_47 - .L_46)


	//   ....[0]....
.L_46:
        /*00e4*/ 	.word	0x00000620
        /*00e8*/ 	.word	0x000000ff
        /*00ec*/ 	.word	0x00000000
        /*00f0*/ 	.short	0x0100
        /*00f2*/ 	.byte	0x04
	.zero		1


	//   ....[1]....
        /*00f4*/ 	.word	0x00000630
        /*00f8*/ 	.word	0x000000ff
        /*00fc*/ 	.word	0x000000d0
        /*0100*/ 	.short	0x0100
        /*0102*/ 	.byte	0x04
	.zero		1


	//   ....[2]....
        /*0104*/ 	.word	0x00000640
        /*0108*/ 	.word	0x000000ff
        /*010c*/ 	.word	0x00000008
        /*0110*/ 	.short	0x0100
        /*0112*/ 	.byte	0x04
	.zero		1


	//   ....[3]....
        /*0114*/ 	.word	0x00000650
        /*0118*/ 	.word	0x000000ff
        /*011c*/ 	.word	0x000000d8
        /*0120*/ 	.short	0x0100
        /*0122*/ 	.byte	0x04
	.zero		1


	//   ....[4]....
        /*0124*/ 	.word	0x00000660
        /*0128*/ 	.word	0x000000ff
        /*012c*/ 	.word	0x00000010
        /*0130*/ 	.short	0x0100
        /*0132*/ 	.byte	0x04
	.zero		1


	//   ....[5]....
        /*0134*/ 	.word	0x00000670
        /*0138*/ 	.word	0x000000ff
        /*013c*/ 	.word	0x000000e0
        /*0140*/ 	.short	0x0100
        /*0142*/ 	.byte	0x04
	.zero		1


	//   ....[6]....
        /*0144*/ 	.word	0x00000680
        /*0148*/ 	.word	0x000000ff
        /*014c*/ 	.word	0x00000018
        /*0150*/ 	.short	0x0100
        /*0152*/ 	.byte	0x04
	.zero		1


	//   ....[7]....
        /*0154*/ 	.word	0x00000690
        /*0158*/ 	.word	0x000000ff
        /*015c*/ 	.word	0x000000e8
        /*0160*/ 	.short	0x0100
        /*0162*/ 	.byte	0x04
	.zero		1


	//   ....[8]....
        /*0164*/ 	.word	0x000006a0
        /*0168*/ 	.word	0x000000ff
        /*016c*/ 	.word	0x00000020
        /*0170*/ 	.short	0x0100
        /*0172*/ 	.byte	0x04
	.zero		1


	//   ....[9]....
        /*0174*/ 	.word	0x000006b0
        /*0178*/ 	.word	0x000000ff
        /*017c*/ 	.word	0x000000f0
        /*0180*/ 	.short	0x0100
        /*0182*/ 	.byte	0x04
	.zero		1


	//   ....[10]....
        /*0184*/ 	.word	0x000006c0
        /*0188*/ 	.word	0x000000ff
        /*018c*/ 	.word	0x00000028
        /*0190*/ 	.short	0x0100
        /*0192*/ 	.byte	0x04
	.zero		1


	//   ....[11]....
        /*0194*/ 	.word	0x000006d0
        /*0198*/ 	.word	0x000000ff
        /*019c*/ 	.word	0x000000f8
        /*01a0*/ 	.short	0x0100
        /*01a2*/ 	.byte	0x04
	.zero		1


	//   ....[12]....
        /*01a4*/ 	.word	0x000006e0
        /*01a8*/ 	.word	0x000000ff
        /*01ac*/ 	.word	0x00000030
        /*01b0*/ 	.short	0x0100
        /*01b2*/ 	.byte	0x04
	.zero		1


	//   ....[13]....
        /*01b4*/ 	.word	0x000006f0
        /*01b8*/ 	.word	0x000000ff
        /*01bc*/ 	.word	0x00000100
        /*01c0*/ 	.short	0x0100
        /*01c2*/ 	.byte	0x04
	.zero		1


	//   ....[14]....
        /*01c4*/ 	.word	0x00000700
        /*01c8*/ 	.word	0x000000ff
        /*01cc*/ 	.word	0x00000038
        /*01d0*/ 	.short	0x0100
        /*01d2*/ 	.byte	0x04
	.zero		1


	//   ....[15]....
        /*01d4*/ 	.word	0x00000710
        /*01d8*/ 	.word	0x000000ff
        /*01dc*/ 	.word	0x00000108
        /*01e0*/ 	.short	0x0100
        /*01e2*/ 	.byte	0x04
	.zero		1


	//   ....[16]....
        /*01e4*/ 	.word	0x00000720
        /*01e8*/ 	.word	0x000000ff
        /*01ec*/ 	.word	0x00000040
        /*01f0*/ 	.short	0x0100
        /*01f2*/ 	.byte	0x04
	.zero		1


	//   ....[17]....
        /*01f4*/ 	.word	0x00000730
        /*01f8*/ 	.word	0x000000ff
        /*01fc*/ 	.word	0x00000110
        /*0200*/ 	.short	0x0100
        /*0202*/ 	.byte	0x04
	.zero		1


	//   ....[18]....
        /*0204*/ 	.word	0x00000740
        /*0208*/ 	.word	0x000000ff
        /*020c*/ 	.word	0x00000048
        /*0210*/ 	.short	0x0100
        /*0212*/ 	.byte	0x04
	.zero		1


	//   ....[19]....
        /*0214*/ 	.word	0x00000750
        /*0218*/ 	.word	0x000000ff
        /*021c*/ 	.word	0x00000118
        /*0220*/ 	.short	0x0100
        /*0222*/ 	.byte	0x04
	.zero		1


	//   ....[20]....
        /*0224*/ 	.word	0x00000760
        /*0228*/ 	.word	0x000000ff
        /*022c*/ 	.word	0x00000050
        /*0230*/ 	.short	0x0100
        /*0232*/ 	.byte	0x04
	.zero		1


	//   ....[21]....
        /*0234*/ 	.word	0x00000770
        /*0238*/ 	.word	0x000000ff
        /*023c*/ 	.word	0x00000120
        /*0240*/ 	.short	0x0100
        /*0242*/ 	.byte	0x04
	.zero		1


	//   ....[22]....
        /*0244*/ 	.word	0x00000780
        /*0248*/ 	.word	0x000000ff
        /*024c*/ 	.word	0x00000058
        /*0250*/ 	.short	0x0100
        /*0252*/ 	.byte	0x04
	.zero		1


	//   ....[23]....
        /*0254*/ 	.word	0x00000790
        /*0258*/ 	.word	0x000000ff
        /*025c*/ 	.word	0x00000128
        /*0260*/ 	.short	0x0100
        /*0262*/ 	.byte	0x04
	.zero		1


	//   ....[24]....
        /*0264*/ 	.word	0x000007a0
        /*0268*/ 	.word	0x000000ff
        /*026c*/ 	.word	0x00000060
        /*0270*/ 	.short	0x0100
        /*0272*/ 	.byte	0x04
	.zero		1


	//   ....[25]....
        /*0274*/ 	.word	0x000007b0
        /*0278*/ 	.word	0x000000ff
        /*027c*/ 	.word	0x00000130
        /*0280*/ 	.short	0x0100
        /*0282*/ 	.byte	0x04
	.zero		1


	//   ....[26]....
        /*0284*/ 	.word	0x000007c0
        /*0288*/ 	.word	0x000000ff
        /*028c*/ 	.word	0x00000068
        /*0290*/ 	.short	0x0100
        /*0292*/ 	.byte	0x04
	.zero		1


	//   ....[27]....
        /*0294*/ 	.word	0x000007d0
        /*0298*/ 	.word	0x000000ff
        /*029c*/ 	.word	0x00000138
        /*02a0*/ 	.short	0x0100
        /*02a2*/ 	.byte	0x04
	.zero		1


	//   ....[28]....
        /*02a4*/ 	.word	0x000007e0
        /*02a8*/ 	.word	0x000000ff
        /*02ac*/ 	.word	0x00000070
        /*02b0*/ 	.short	0x0100
        /*02b2*/ 	.byte	0x04
	.zero		1


	//   ....[29]....
        /*02b4*/ 	.word	0x000007f0
        /*02b8*/ 	.word	0x000000ff
        /*02bc*/ 	.word	0x00000140
        /*02c0*/ 	.short	0x0100
        /*02c2*/ 	.byte	0x04
	.zero		1


	//   ....[30]....
        /*02c4*/ 	.word	0x00000800
        /*02c8*/ 	.word	0x000000ff
        /*02cc*/ 	.word	0x00000078
        /*02d0*/ 	.short	0x0100
        /*02d2*/ 	.byte	0x04
	.zero		1


	//   ....[31]....
        /*02d4*/ 	.word	0x00000810
        /*02d8*/ 	.word	0x000000ff
        /*02dc*/ 	.word	0x00000148
        /*02e0*/ 	.short	0x0100
        /*02e2*/ 	.byte	0x04
	.zero		1


	//   ....[32]....
        /*02e4*/ 	.word	0x00000820
        /*02e8*/ 	.word	0x000000ff
        /*02ec*/ 	.word	0x00000080
        /*02f0*/ 	.short	0x0100
        /*02f2*/ 	.byte	0x04
	.zero		1


	//   ....[33]....
        /*02f4*/ 	.word	0x00000830
        /*02f8*/ 	.word	0x000000ff
        /*02fc*/ 	.word	0x00000150
        /*0300*/ 	.short	0x0100
        /*0302*/ 	.byte	0x04
	.zero		1


	//   ....[34]....
        /*0304*/ 	.word	0x00000840
        /*0308*/ 	.word	0x000000ff
        /*030c*/ 	.word	0x00000088
        /*0310*/ 	.short	0x0100
        /*0312*/ 	.byte	0x04
	.zero		1


	//   ....[35]....
        /*0314*/ 	.word	0x00000850
        /*0318*/ 	.word	0x000000ff
        /*031c*/ 	.word	0x00000158
        /*0320*/ 	.short	0x0100
        /*0322*/ 	.byte	0x04
	.zero		1


	//   ....[36]....
        /*0324*/ 	.word	0x00000860
        /*0328*/ 	.word	0x000000ff
        /*032c*/ 	.word	0x00000090
        /*0330*/ 	.short	0x0100
        /*0332*/ 	.byte	0x04
	.zero		1


	//   ....[37]....
        /*0334*/ 	.word	0x00000870
        /*0338*/ 	.word	0x000000ff
        /*033c*/ 	.word	0x00000160
        /*0340*/ 	.short	0x0100
        /*0342*/ 	.byte	0x04
	.zero		1


	//   ....[38]....
        /*0344*/ 	.word	0x00000880
        /*0348*/ 	.word	0x000000ff
        /*034c*/ 	.word	0x00000098
        /*0350*/ 	.short	0x0100
        /*0352*/ 	.byte	0x04
	.zero		1


	//   ....[39]....
        /*0354*/ 	.word	0x00000890
        /*0358*/ 	.word	0x000000ff
        /*035c*/ 	.word	0x00000168
        /*0360*/ 	.short	0x0100
        /*0362*/ 	.byte	0x04
	.zero		1


	//   ....[40]....
        /*0364*/ 	.word	0x000008a0
        /*0368*/ 	.word	0x000000ff
        /*036c*/ 	.word	0x000000a0
        /*0370*/ 	.short	0x0100
        /*0372*/ 	.byte	0x04
	.zero		1


	//   ....[41]....
        /*0374*/ 	.word	0x000008b0
        /*0378*/ 	.word	0x000000ff
        /*037c*/ 	.word	0x00000170
        /*0380*/ 	.short	0x0100
        /*0382*/ 	.byte	0x04
	.zero		1


	//   ....[42]....
        /*0384*/ 	.word	0x000008c0
        /*0388*/ 	.word	0x000000ff
        /*038c*/ 	.word	0x000000a8
        /*0390*/ 	.short	0x0100
        /*0392*/ 	.byte	0x04
	.zero		1


	//   ....[43]....
        /*0394*/ 	.word	0x000008d0
        /*0398*/ 	.word	0x000000ff
        /*039c*/ 	.word	0x00000178
        /*03a0*/ 	.short	0x0100
        /*03a2*/ 	.byte	0x04
	.zero		1


	//   ....[44]....
        /*03a4*/ 	.word	0x000008e0
        /*03a8*/ 	.word	0x000000ff
        /*03ac*/ 	.word	0x000000b0
        /*03b0*/ 	.short	0x0100
        /*03b2*/ 	.byte	0x04
	.zero		1


	//   ....[45]....
        /*03b4*/ 	.word	0x000008f0
        /*03b8*/ 	.word	0x000000ff
        /*03bc*/ 	.word	0x00000180
        /*03c0*/ 	.short	0x0100
        /*03c2*/ 	.byte	0x04
	.zero		1


	//   ....[46]....
        /*03c4*/ 	.word	0x00000900
        /*03c8*/ 	.word	0x000000ff
        /*03cc*/ 	.word	0x000000b8
        /*03d0*/ 	.short	0x0100
        /*03d2*/ 	.byte	0x04
	.zero		1


	//   ....[47]....
        /*03d4*/ 	.word	0x00000910
        /*03d8*/ 	.word	0x000000ff
        /*03dc*/ 	.word	0x00000188
        /*03e0*/ 	.short	0x0100
        /*03e2*/ 	.byte	0x04
	.zero		1


	//   ....[48]....
        /*03e4*/ 	.word	0x00000920
        /*03e8*/ 	.word	0x000000ff
        /*03ec*/ 	.word	0x000000c0
        /*03f0*/ 	.short	0x0100
        /*03f2*/ 	.byte	0x04
	.zero		1


	//   ....[49]....
        /*03f4*/ 	.word	0x00000930
        /*03f8*/ 	.word	0x000000ff
        /*03fc*/ 	.word	0x00000190
        /*0400*/ 	.short	0x0100
        /*0402*/ 	.byte	0x04
	.zero		1


	//   ....[50]....
        /*0404*/ 	.word	0x00000940
        /*0408*/ 	.word	0x000000ff
        /*040c*/ 	.word	0x000000c8
        /*0410*/ 	.short	0x0100
        /*0412*/ 	.byte	0x04
	.zero		1


	//   ....[51]....
        /*0414*/ 	.word	0x00000950
        /*0418*/ 	.word	0x000000ff
        /*041c*/ 	.word	0x00000198
        /*0420*/ 	.short	0x0100
        /*0422*/ 	.byte	0x04
	.zero		1


	//   ....[52]....
        /*0424*/ 	.word	0x00000a90
        /*0428*/ 	.word	0x000000ff
        /*042c*/ 	.word	0x000001a0
        /*0430*/ 	.short	0x0100
        /*0432*/ 	.byte	0x04
	.zero		1


	//   ....[53]....
        /*0434*/ 	.word	0x00000aa0
        /*0438*/ 	.word	0x000000ff
        /*043c*/ 	.word	0x000001b8
        /*0440*/ 	.short	0x0100
        /*0442*/ 	.byte	0x04
	.zero		1


	//   ....[54]....
        /*0444*/ 	.word	0x00000ab0
        /*0448*/ 	.word	0x000000ff
        /*044c*/ 	.word	0x000001a8
        /*0450*/ 	.short	0x0100
        /*0452*/ 	.byte	0x04
	.zero		1


	//   ....[55]....
        /*0454*/ 	.word	0x00000ac0
        /*0458*/ 	.word	0x000000ff
        /*045c*/ 	.word	0x000001c0
        /*0460*/ 	.short	0x0100
        /*0462*/ 	.byte	0x04
	.zero		1


	//   ....[56]....
        /*0464*/ 	.word	0x00000ad0
        /*0468*/ 	.word	0x000000ff
        /*046c*/ 	.word	0x000001b0
        /*0470*/ 	.short	0x0100
        /*0472*/ 	.byte	0x04
	.zero		1


	//   ....[57]....
        /*0474*/ 	.word	0x00000ae0
        /*0478*/ 	.word	0x000000ff
        /*047c*/ 	.word	0x000001c8
        /*0480*/ 	.short	0x0100
        /*0482*/ 	.byte	0x04
	.zero		1


	//   ....[58]....
        /*0484*/ 	.word	0x00000bd0
        /*0488*/ 	.word	0x000000ff
        /*048c*/ 	.word	0x000001d0
        /*0490*/ 	.short	0x0100
        /*0492*/ 	.byte	0x06
	.zero		1


	//   ....[59]....
        /*0494*/ 	.word	0x00000be0
        /*0498*/ 	.word	0x000000ff
        /*049c*/ 	.word	0x000001d8
        /*04a0*/ 	.short	0x0100
        /*04a2*/ 	.byte	0x06
	.zero		1


	//   ....[60]....
        /*04a4*/ 	.word	0x00000d20
        /*04a8*/ 	.word	0x000000ff
        /*04ac*/ 	.word	0x000001e0
        /*04b0*/ 	.short	0x0100
        /*04b2*/ 	.byte	0x06
	.zero		1


	//   ....[61]....
        /*04b4*/ 	.word	0x00000d30
        /*04b8*/ 	.word	0x000000ff
        /*04bc*/ 	.word	0x000001e8
        /*04c0*/ 	.short	0x0100
        /*04c2*/ 	.byte	0x06
	.zero		1


	//   ....[62]....
        /*04c4*/ 	.word	0x00000e80
        /*04c8*/ 	.word	0x000000ff
        /*04cc*/ 	.word	0x000001f0
        /*04d0*/ 	.short	0x0100
        /*04d2*/ 	.byte	0x04
	.zero		1


	//   ....[63]....
        /*04d4*/ 	.word	0x00000e90
        /*04d8*/ 	.word	0x000000ff
        /*04dc*/ 	.word	0x00000200
        /*04e0*/ 	.short	0x0100
        /*04e2*/ 	.byte	0x04
	.zero		1


	//   ....[64]....
        /*04e4*/ 	.word	0x00000ea0
        /*04e8*/ 	.word	0x000000ff
        /*04ec*/ 	.word	0x000001f8
        /*04f0*/ 	.short	0x0100
        /*04f2*/ 	.byte	0x04
	.zero		1


	//   ....[65]....
        /*04f4*/ 	.word	0x00000eb0
        /*04f8*/ 	.word	0x000000ff
        /*04fc*/ 	.word	0x00000208
        /*0500*/ 	.short	0x0100
        /*0502*/ 	.byte	0x04
	.zero		1


	//   ....[66]....
        /*0504*/ 	.word	0x00001cb0
        /*0508*/ 	.word	0x000000ff
        /*050c*/ 	.word	0x000000d0
        /*0510*/ 	.short	0x010a
        /*0512*/ 	.byte	0x08
	.zero		1


	//   ....[67]....
        /*0514*/ 	.word	0x00002030
        /*0518*/ 	.word	0x000000ff
        /*051c*/ 	.word	0x000000d0
        /*0520*/ 	.short	0x010a
        /*0522*/ 	.byte	0x29
	.zero		1


	//   ....[68]....
        /*0524*/ 	.word	0x000021a0
        /*0528*/ 	.word	0x000000ff
        /*052c*/ 	.word	0x000000d0
        /*0530*/ 	.short	0x010a
        /*0532*/ 	.byte	0x08
	.zero		1


	//   ....[69]....
        /*0534*/ 	.word	0x00002400
        /*0538*/ 	.word	0x000000ff
        /*053c*/ 	.word	0x000001d8
        /*0540*/ 	.short	0x0101
        /*0542*/ 	.byte	0x2c
	.zero		1


	//   ....[70]....
        /*0544*/ 	.word	0x00002430
        /*0548*/ 	.word	0x000000ff
        /*054c*/ 	.word	0x000000d0
        /*0550*/ 	.short	0x010a
        /*0552*/ 	.byte	0x04
	.zero		1


	//   ....[71]....
        /*0554*/ 	.word	0x000025f0
        /*0558*/ 	.word	0x000000ff
        /*055c*/ 	.word	0x000000d0
        /*0560*/ 	.short	0x010a
        /*0562*/ 	.byte	0x21
	.zero		1


	//   ....[72]....
        /*0564*/ 	.word	0x00002760
        /*0568*/ 	.word	0x000000ff
        /*056c*/ 	.word	0x000000d0
        /*0570*/ 	.short	0x010a
        /*0572*/ 	.byte	0x08
	.zero		1


	//   ....[73]....
        /*0574*/ 	.word	0x000029c0
        /*0578*/ 	.word	0x000000ff
        /*057c*/ 	.word	0x000001e0
        /*0580*/ 	.short	0x010a
        /*0582*/ 	.byte	0x2c
	.zero		1


	//   ....[74]....
        /*0584*/ 	.word	0x00002a80
        /*0588*/ 	.word	0x000000ff
        /*058c*/ 	.word	0x00000000
        /*0590*/ 	.short	0x0101
        /*0592*/ 	.byte	0x04
	.zero		1


	//   ....[75]....
        /*0594*/ 	.word	0x00003070
        /*0598*/ 	.word	0x000000ff
        /*059c*/ 	.word	0x00000000
        /*05a0*/ 	.short	0x010a
        /*05a2*/ 	.byte	0x04
	.zero		1


	//   ....[76]....
        /*05a4*/ 	.word	0x00003110
        /*05a8*/ 	.word	0x000000ff
        /*05ac*/ 	.word	0x00000000
        /*05b0*/ 	.short	0x010a
        /*05b2*/ 	.byte	0x05
	.zero		1


	//   ....[77]....
        /*05b4*/ 	.word	0x000031b0
        /*05b8*/ 	.word	0x000000ff
        /*05bc*/ 	.word	0x00000000
        /*05c0*/ 	.short	0x010a
        /*05c2*/ 	.byte	0x05
	.zero		1


	//   ....[78]....
        /*05c4*/ 	.word	0x00003250
        /*05c8*/ 	.word	0x000000ff
        /*05cc*/ 	.word	0x00000000
        /*05d0*/ 	.short	0x010a
        /*05d2*/ 	.byte	0x05
	.zero		1


	//   ....[79]....
        /*05d4*/ 	.word	0x000032f0
        /*05d8*/ 	.word	0x000000ff
        /*05dc*/ 	.word	0x00000000
        /*05e0*/ 	.short	0x010a
        /*05e2*/ 	.byte	0x05
	.zero		1


	//   ....[80]....
        /*05e4*/ 	.word	0x00003390
        /*05e8*/ 	.word	0x000000ff
        /*05ec*/ 	.word	0x00000000
        /*05f0*/ 	.short	0x010a
        /*05f2*/ 	.byte	0x05
	.zero		1


	//   ....[81]....
        /*05f4*/ 	.word	0x00003430
        /*05f8*/ 	.word	0x000000ff
        /*05fc*/ 	.word	0x00000000
        /*0600*/ 	.short	0x010a
        /*0602*/ 	.byte	0x05
	.zero		1


	//   ....[82]....
        /*0604*/ 	.word	0x000034d0
        /*0608*/ 	.word	0x000000ff
        /*060c*/ 	.word	0x00000000
        /*0610*/ 	.short	0x010a
        /*0612*/ 	.byte	0x05
	.zero		1


	//   ....[83]....
        /*0614*/ 	.word	0x00003570
        /*0618*/ 	.word	0x000000ff
        /*061c*/ 	.word	0x00000000
        /*0620*/ 	.short	0x010a
        /*0622*/ 	.byte	0x05
	.zero		1


	//   ....[84]....
        /*0624*/ 	.word	0x00003610
        /*0628*/ 	.word	0x000000ff
        /*062c*/ 	.word	0x00000000
        /*0630*/ 	.short	0x010a
        /*0632*/ 	.byte	0x05
	.zero		1


	//   ....[85]....
        /*0634*/ 	.word	0x000036b0
        /*0638*/ 	.word	0x000000ff
        /*063c*/ 	.word	0x00000000
        /*0640*/ 	.short	0x010a
        /*0642*/ 	.byte	0x05
	.zero		1


	//   ....[86]....
        /*0644*/ 	.word	0x00003750
        /*0648*/ 	.word	0x000000ff
        /*064c*/ 	.word	0x00000000
        /*0650*/ 	.short	0x010a
        /*0652*/ 	.byte	0x05
	.zero		1


	//   ....[87]....
        /*0654*/ 	.word	0x000037f0
        /*0658*/ 	.word	0x000000ff
        /*065c*/ 	.word	0x00000000
        /*0660*/ 	.short	0x010a
        /*0662*/ 	.byte	0x05
	.zero		1


	//   ....[88]....
        /*0664*/ 	.word	0x00003890
        /*0668*/ 	.word	0x000000ff
        /*066c*/ 	.word	0x00000000
        /*0670*/ 	.short	0x010a
        /*0672*/ 	.byte	0x05
	.zero		1


	//   ....[89]....
        /*0674*/ 	.word	0x00003930
        /*0678*/ 	.word	0x000000ff
        /*067c*/ 	.word	0x00000000
        /*0680*/ 	.short	0x010a
        /*0682*/ 	.byte	0x05
	.zero		1


	//   ....[90]....
        /*0684*/ 	.word	0x000039d0
        /*0688*/ 	.word	0x000000ff
        /*068c*/ 	.word	0x00000000
        /*0690*/ 	.short	0x010a
        /*0692*/ 	.byte	0x05
	.zero		1


	//   ....[91]....
        /*0694*/ 	.word	0x00003a70
        /*0698*/ 	.word	0x000000ff
        /*069c*/ 	.word	0x00000000
        /*06a0*/ 	.short	0x010a
        /*06a2*/ 	.byte	0x05
	.zero		1


	//   ....[92]....
        /*06a4*/ 	.word	0x00003b10
        /*06a8*/ 	.word	0x000000ff
        /*06ac*/ 	.word	0x00000000
        /*06b0*/ 	.short	0x010a
        /*06b2*/ 	.byte	0x05
	.zero		1


	//   ....[93]....
        /*06b4*/ 	.word	0x00003bb0
        /*06b8*/ 	.word	0x000000ff
        /*06bc*/ 	.word	0x00000000
        /*06c0*/ 	.short	0x010a
        /*06c2*/ 	.byte	0x05
	.zero		1


	//   ....[94]....
        /*06c4*/ 	.word	0x00003c50
        /*06c8*/ 	.word	0x000000ff
        /*06cc*/ 	.word	0x00000000
        /*06d0*/ 	.short	0x010a
        /*06d2*/ 	.byte	0x05
	.zero		1


	//   ....[95]....
        /*06d4*/ 	.word	0x00003cf0
        /*06d8*/ 	.word	0x000000ff
        /*06dc*/ 	.word	0x00000000
        /*06e0*/ 	.short	0x010a
        /*06e2*/ 	.byte	0x05
	.zero		1


	//   ....[96]....
        /*06e4*/ 	.word	0x00003d90
        /*06e8*/ 	.word	0x000000ff
        /*06ec*/ 	.word	0x00000000
        /*06f0*/ 	.short	0x010a
        /*06f2*/ 	.byte	0x05
	.zero		1


	//   ....[97]....
        /*06f4*/ 	.word	0x00003e30
        /*06f8*/ 	.word	0x000000ff
        /*06fc*/ 	.word	0x00000000
        /*0700*/ 	.short	0x010a
        /*0702*/ 	.byte	0x05
	.zero		1


	//   ....[98]....
        /*0704*/ 	.word	0x00003ed0
        /*0708*/ 	.word	0x000000ff
        /*070c*/ 	.word	0x00000000
        /*0710*/ 	.short	0x010a
        /*0712*/ 	.byte	0x05
	.zero		1


	//   ....[99]....
        /*0714*/ 	.word	0x00003f70
        /*0718*/ 	.word	0x000000ff
        /*071c*/ 	.word	0x00000000
        /*0720*/ 	.short	0x010a
        /*0722*/ 	.byte	0x05
	.zero		1


	//   ....[100]....
        /*0724*/ 	.word	0x00004020
        /*0728*/ 	.word	0x00000000
        /*072c*/ 	.word	0x00000000
        /*0730*/ 	.short	0x010a
        /*0732*/ 	.byte	0xff
	.zero		1


	//   ....[101]....
        /*0734*/ 	.word	0x00004170
        /*0738*/ 	.word	0x000000ff
        /*073c*/ 	.word	0x000001e8
        /*0740*/ 	.short	0x010a
        /*0742*/ 	.byte	0x04
	.zero		1


	//   ....[102]....
        /*0744*/ 	.word	0x00004210
        /*0748*/ 	.word	0x000000ff
        /*074c*/ 	.word	0x000001e0
        /*0750*/ 	.short	0x010a
        /*0752*/ 	.byte	0x04
	.zero		1


	//   ....[103]....
        /*0754*/ 	.word	0x000042b0
        /*0758*/ 	.word	0x000000ff
        /*075c*/ 	.word	0x00000000
        /*0760*/ 	.short	0x0101
        /*0762*/ 	.byte	0x05
	.zero		1


	//   ....[104]....
        /*0764*/ 	.word	0x000042f0
        /*0768*/ 	.word	0x000000ff
        /*076c*/ 	.word	0x000001e8
        /*0770*/ 	.short	0x0106
        /*0772*/ 	.byte	0x04
	.zero		1


	//   ....[105]....
        /*0774*/ 	.word	0x00004330
        /*0778*/ 	.word	0x00000000
        /*077c*/ 	.word	0x000001e8
        /*0780*/ 	.short	0x010a
        /*0782*/ 	.byte	0xff
	.zero		1


	//   ....[106]....
        /*0784*/ 	.word	0x00004830
        /*0788*/ 	.word	0x000000ff
        /*078c*/ 	.word	0x000001e0
        /*0790*/ 	.short	0x010a
        /*0792*/ 	.byte	0x13
	.zero		1


	//   ....[107]....
        /*0794*/ 	.word	0x000048e0
        /*0798*/ 	.word	0x000000ff
        /*079c*/ 	.word	0x00000000
        /*07a0*/ 	.short	0x0101
        /*07a2*/ 	.byte	0x1d
	.zero		1


	//   ....[108]....
        /*07a4*/ 	.word	0x000048f0
        /*07a8*/ 	.word	0x000000ff
        /*07ac*/ 	.word	0x00000200
        /*07b0*/ 	.short	0x010a
        /*07b2*/ 	.byte	0x17
	.zero		1


	//   ....[109]....
        /*07b4*/ 	.word	0x000049b0
        /*07b8*/ 	.word	0x000000ff
        /*07bc*/ 	.word	0x00000000
        /*07c0*/ 	.short	0x010a
        /*07c2*/ 	.byte	0x04
	.zero		1


	//   ....[110]....
        /*07c4*/ 	.word	0x00004a10
        /*07c8*/ 	.word	0x000000ff
        /*07cc*/ 	.word	0x00000000
        /*07d0*/ 	.short	0x010a
        /*07d2*/ 	.byte	0x0f
	.zero		1


	//   ....[111]....
        /*07d4*/ 	.word	0x00004b50
        /*07d8*/ 	.word	0x000000ff
        /*07dc*/ 	.word	0x00000000
        /*07e0*/ 	.short	0x010a
        /*07e2*/ 	.byte	0x04
	.zero		1


	//   ....[112]....
        /*07e4*/ 	.word	0x00004d80
        /*07e8*/ 	.word	0x000000ff
        /*07ec*/ 	.word	0x00000000
        /*07f0*/ 	.short	0x010a
        /*07f2*/ 	.byte	0x04
	.zero		1


	//   ....[113]....
        /*07f4*/ 	.word	0x00004e10
        /*07f8*/ 	.word	0x000000ff
        /*07fc*/ 	.word	0x00000000
        /*0800*/ 	.short	0x010a
        /*0802*/ 	.byte	0x04
	.zero		1


	//   ....[114]....
        /*0804*/ 	.word	0x00005570
        /*0808*/ 	.word	0x000000ff
        /*080c*/ 	.word	0x000001e0
        /*0810*/ 	.short	0x010a
        /*0812*/ 	.byte	0x18
	.zero		1


	//   ....[115]....
        /*0814*/ 	.word	0x00005600
        /*0818*/ 	.word	0x000000ff
        /*081c*/ 	.word	0x00000000
        /*0820*/ 	.short	0x0101
        /*0822*/ 	.byte	0x29
	.zero		1


	//   ....[116]....
        /*0824*/ 	.word	0x00005b10
        /*0828*/ 	.word	0x000000ff
        /*082c*/ 	.word	0x000001d8
        /*0830*/ 	.short	0x010a
        /*0832*/ 	.byte	0x18
	.zero		1


	//   ....[117]....
        /*0834*/ 	.word	0x00006120
        /*0838*/ 	.word	0x000000ff
        /*083c*/ 	.word	0x000001b8
        /*0840*/ 	.short	0x010a
        /*0842*/ 	.byte	0x05
	.zero		1


	//   ....[118]....
        /*0844*/ 	.word	0x00006310
        /*0848*/ 	.word	0x000000ff
        /*084c*/ 	.word	0x000001a0
        /*0850*/ 	.short	0x010b
        /*0852*/ 	.byte	0x05
	.zero		1


	//   ....[119]....
        /*0854*/ 	.word	0x00006320
        /*0858*/ 	.word	0x000000ff
        /*085c*/ 	.word	0x00000000
        /*0860*/ 	.short	0x0101
        /*0862*/ 	.byte	0x07
	.zero		1


	//   ....[120]....
        /*0864*/ 	.word	0x00006330
        /*0868*/ 	.word	0x000000ff
        /*086c*/ 	.word	0x000001b8
        /*0870*/ 	.short	0x010a
        /*0872*/ 	.byte	0x04
	.zero		1


	//   ....[121]....
        /*0874*/ 	.word	0x00006550
        /*0878*/ 	.word	0x000000ff
        /*087c*/ 	.word	0x000001a0
        /*0880*/ 	.short	0x010b
        /*0882*/ 	.byte	0x04
	.zero		1


	//   ....[122]....
        /*0884*/ 	.word	0x00006560
        /*0888*/ 	.word	0x000000ff
        /*088c*/ 	.word	0x00000000
        /*0890*/ 	.short	0x0101
        /*0892*/ 	.byte	0x05
	.zero		1


	//   ....[123]....
        /*0894*/ 	.word	0x000065b0
        /*0898*/ 	.word	0x000000ff
        /*089c*/ 	.word	0x00000000
        /*08a0*/ 	.short	0x010a
        /*08a2*/ 	.byte	0x04
	.zero		1


	//   ....[124]....
        /*08a4*/ 	.word	0x00006680
        /*08a8*/ 	.word	0x00000002
        /*08ac*/ 	.word	0x00000000
        /*08b0*/ 	.short	0x010a
        /*08b2*/ 	.byte	0xff
	.zero		1


	//   ....[125]....
        /*08b4*/ 	.word	0x000066f0
        /*08b8*/ 	.word	0x00000004
        /*08bc*/ 	.word	0x00000000
        /*08c0*/ 	.short	0x010a
        /*08c2*/ 	.byte	0xff
	.zero		1


	//   ....[126]....
        /*08c4*/ 	.word	0x00006ac0
        /*08c8*/ 	.word	0x000000ff
        /*08cc*/ 	.word	0x000001e0
        /*08d0*/ 	.short	0x010a
        /*08d2*/ 	.byte	0x32
	.zero		1


	//   ....[127]....
        /*08d4*/ 	.word	0x00006b80
        /*08d8*/ 	.word	0x000000ff
        /*08dc*/ 	.word	0x00000000
        /*08e0*/ 	.short	0x0101
        /*08e2*/ 	.byte	0x04
	.zero		1


	//   ....[128]....
        /*08e4*/ 	.word	0x00007cf0
        /*08e8*/ 	.word	0x00000000
        /*08ec*/ 	.word	0x000001a0
        /*08f0*/ 	.short	0x010a
        /*08f2*/ 	.byte	0xff
	.zero		1


	//   ....[129]....
        /*08f4*/ 	.word	0x00007d10
        /*08f8*/ 	.word	0x0000001b
        /*08fc*/ 	.word	0x000001f0
        /*0900*/ 	.short	0x010a
        /*0902*/ 	.byte	0xff
	.zero		1


	//   ....[130]....
        /*0904*/ 	.word	0x00007da0
        /*0908*/ 	.word	0x00000000
        /*090c*/ 	.word	0x000001a0
        /*0910*/ 	.short	0x010a
        /*0912*/ 	.byte	0xff
	.zero		1


	//   ....[131]....
        /*0914*/ 	.word	0x00007f30
        /*0918*/ 	.word	0x0000001b
        /*091c*/ 	.word	0x000001f0
        /*0920*/ 	.short	0x010a
        /*0922*/ 	.byte	0xff
	.zero		1


	//   ....[132]....
        /*0924*/ 	.word	0x00008700
        /*0928*/ 	.word	0x00000000
        /*092c*/ 	.word	0x00000000
        /*0930*/ 	.short	0x0101
        /*0932*/ 	.byte	0xff
	.zero		1


	//   ....[133]....
        /*0934*/ 	.word	0x00008750
        /*0938*/ 	.word	0x00000003
        /*093c*/ 	.word	0x000001a0
        /*0940*/ 	.short	0x010a
        /*0942*/ 	.byte	0xff
	.zero		1


	//   ....[134]....
        /*0944*/ 	.word	0x00008800
        /*0948*/ 	.word	0x00000003
        /*094c*/ 	.word	0x000001a0
        /*0950*/ 	.short	0x010a
        /*0952*/ 	.byte	0xff
	.zero		1


	//   ....[135]....
        /*0954*/ 	.word	0x00008db0
        /*0958*/ 	.word	0x000000ff
        /*095c*/ 	.word	0x00000000
        /*0960*/ 	.short	0x0101
        /*0962*/ 	.byte	0x04
	.zero		1


	//   ....[136]....
        /*0964*/ 	.word	0x000090f0
        /*0968*/ 	.word	0x00000000
        /*096c*/ 	.word	0x00000000
        /*0970*/ 	.short	0x0101
        /*0972*/ 	.byte	0xff
	.zero		1


	//   ....[137]....
        /*0974*/ 	.word	0x00009390
        /*0978*/ 	.word	0x000000ff
        /*097c*/ 	.word	0x00000000
        /*0980*/ 	.short	0x0101
        /*0982*/ 	.byte	0x04
	.zero		1


	//   ....[138]....
        /*0984*/ 	.word	0x000093c0
        /*0988*/ 	.word	0x00000000
        /*098c*/ 	.word	0x000000d0
        /*0990*/ 	.short	0x010a
        /*0992*/ 	.byte	0xff
	.zero		1


	//   ....[139]....
        /*0994*/ 	.word	0x00009420
        /*0998*/ 	.word	0x00000000
        /*099c*/ 	.word	0x000000d0
        /*09a0*/ 	.short	0x010a
        /*09a2*/ 	.byte	0xff
	.zero		1


	//   ....[140]....
        /*09a4*/ 	.word	0x00009480
        /*09a8*/ 	.word	0x00000000
        /*09ac*/ 	.word	0x000001e0
        /*09b0*/ 	.short	0x010a
        /*09b2*/ 	.byte	0xff
	.zero		1


	//   ....[141]....
        /*09b4*/ 	.word	0x000094e0
        /*09b8*/ 	.word	0x00000000
        /*09bc*/ 	.word	0x00000000
        /*09c0*/ 	.short	0x010a
        /*09c2*/ 	.byte	0xff
	.zero		1


	//   ....[142]....
        /*09c4*/ 	.word	0x00009540
        /*09c8*/ 	.word	0x00000000
        /*09cc*/ 	.word	0x00000000
        /*09d0*/ 	.short	0x010a
        /*09d2*/ 	.byte	0xff
	.zero		1


	//   ....[143]....
        /*09d4*/ 	.word	0x000095a0
        /*09d8*/ 	.word	0x00000000
        /*09dc*/ 	.word	0x00000000
        /*09e0*/ 	.short	0x010a
        /*09e2*/ 	.byte	0xff
	.zero		1


	//   ....[144]....
        /*09e4*/ 	.word	0x00009600
        /*09e8*/ 	.word	0x00000000
        /*09ec*/ 	.word	0x00000000
        /*09f0*/ 	.short	0x010a
        /*09f2*/ 	.byte	0xff
	.zero		1


	//   ....[145]....
        /*09f4*/ 	.word	0x00009660
        /*09f8*/ 	.word	0x00000000
        /*09fc*/ 	.word	0x00000000
        /*0a00*/ 	.short	0x010a
        /*0a02*/ 	.byte	0xff
	.zero		1


	//   ....[146]....
        /*0a04*/ 	.word	0x000096c0
        /*0a08*/ 	.word	0x00000000
        /*0a0c*/ 	.word	0x00000000
        /*0a10*/ 	.short	0x010a
        /*0a12*/ 	.byte	0xff
	.zero		1


	//   ....[147]....
        /*0a14*/ 	.word	0x00009720
        /*0a18*/ 	.word	0x00000000
        /*0a1c*/ 	.word	0x00000000
        /*0a20*/ 	.short	0x010a
        /*0a22*/ 	.byte	0xff
	.zero		1


	//   ....[148]....
        /*0a24*/ 	.word	0x00009780
        /*0a28*/ 	.word	0x00000000
        /*0a2c*/ 	.word	0x00000000
        /*0a30*/ 	.short	0x010a
        /*0a32*/ 	.byte	0xff
	.zero		1


	//   ....[149]....
        /*0a34*/ 	.word	0x000097e0
        /*0a38*/ 	.word	0x00000000
        /*0a3c*/ 	.word	0x00000000
        /*0a40*/ 	.short	0x010a
        /*0a42*/ 	.byte	0xff
	.zero		1


	//   ....[150]....
        /*0a44*/ 	.word	0x00009840
        /*0a48*/ 	.word	0x00000000
        /*0a4c*/ 	.word	0x00000000
        /*0a50*/ 	.short	0x010a
        /*0a52*/ 	.byte	0xff
	.zero		1


	//   ....[151]....
        /*0a54*/ 	.word	0x000098a0
        /*0a58*/ 	.word	0x00000000
        /*0a5c*/ 	.word	0x00000000
        /*0a60*/ 	.short	0x010a
        /*0a62*/ 	.byte	0xff
	.zero		1


	//   ....[152]....
        /*0a64*/ 	.word	0x00009900
        /*0a68*/ 	.word	0x00000000
        /*0a6c*/ 	.word	0x00000000
        /*0a70*/ 	.short	0x010a
        /*0a72*/ 	.byte	0xff
	.zero		1


	//   ....[153]....
        /*0a74*/ 	.word	0x00009960
        /*0a78*/ 	.word	0x00000000
        /*0a7c*/ 	.word	0x00000000
        /*0a80*/ 	.short	0x010a
        /*0a82*/ 	.byte	0xff
	.zero		1


	//   ....[154]....
        /*0a84*/ 	.word	0x000099c0
        /*0a88*/ 	.word	0x00000000
        /*0a8c*/ 	.word	0x00000000
        /*0a90*/ 	.short	0x010a
        /*0a92*/ 	.byte	0xff
	.zero		1


	//   ....[155]....
        /*0a94*/ 	.word	0x00009a20
        /*0a98*/ 	.word	0x00000000
        /*0a9c*/ 	.word	0x00000000
        /*0aa0*/ 	.short	0x010a
        /*0aa2*/ 	.byte	0xff
	.zero		1


	//   ....[156]....
        /*0aa4*/ 	.word	0x00009a80
        /*0aa8*/ 	.word	0x00000000
        /*0aac*/ 	.word	0x00000000
        /*0ab0*/ 	.short	0x010a
        /*0ab2*/ 	.byte	0xff
	.zero		1


	//   ....[157]....
        /*0ab4*/ 	.word	0x00009ae0
        /*0ab8*/ 	.word	0x00000000
        /*0abc*/ 	.word	0x00000000
        /*0ac0*/ 	.short	0x010a
        /*0ac2*/ 	.byte	0xff
	.zero		1


	//   ....[158]....
        /*0ac4*/ 	.word	0x00009b40
        /*0ac8*/ 	.word	0x00000000
        /*0acc*/ 	.word	0x00000000
        /*0ad0*/ 	.short	0x010a
        /*0ad2*/ 	.byte	0xff
	.zero		1


	//   ....[159]....
        /*0ad4*/ 	.word	0x00009ba0
        /*0ad8*/ 	.word	0x00000000
        /*0adc*/ 	.word	0x00000000
        /*0ae0*/ 	.short	0x010a
        /*0ae2*/ 	.byte	0xff
	.zero		1


	//   ....[160]....
        /*0ae4*/ 	.word	0x00009c00
        /*0ae8*/ 	.word	0x00000000
        /*0aec*/ 	.word	0x00000000
        /*0af0*/ 	.short	0x010a
        /*0af2*/ 	.byte	0xff
	.zero		1


	//   ....[161]....
        /*0af4*/ 	.word	0x00009c60
        /*0af8*/ 	.word	0x00000000
        /*0afc*/ 	.word	0x00000000
        /*0b00*/ 	.short	0x010a
        /*0b02*/ 	.byte	0xff
	.zero		1


	//   ....[162]....
        /*0b04*/ 	.word	0x00009cc0
        /*0b08*/ 	.word	0x00000000
        /*0b0c*/ 	.word	0x00000000
        /*0b10*/ 	.short	0x010a
        /*0b12*/ 	.byte	0xff
	.zero		1


	//   ....[163]....
        /*0b14*/ 	.word	0x00009d20
        /*0b18*/ 	.word	0x00000000
        /*0b1c*/ 	.word	0x00000000
        /*0b20*/ 	.short	0x010a
        /*0b22*/ 	.byte	0xff
	.zero		1


	//   ....[164]....
        /*0b24*/ 	.word	0x00009d80
        /*0b28*/ 	.word	0x00000000
        /*0b2c*/ 	.word	0x00000000
        /*0b30*/ 	.short	0x010a
        /*0b32*/ 	.byte	0xff
	.zero		1


	//   ....[165]....
        /*0b34*/ 	.word	0x00009de0
        /*0b38*/ 	.word	0x00000000
        /*0b3c*/ 	.word	0x00000000
        /*0b40*/ 	.short	0x010a
        /*0b42*/ 	.byte	0xff
	.zero		1


	//   ....[166]....
        /*0b44*/ 	.word	0x00009e40
        /*0b48*/ 	.word	0x00000004
        /*0b4c*/ 	.word	0x000001e8
        /*0b50*/ 	.short	0x010a
        /*0b52*/ 	.byte	0xff
	.zero		1


	//   ....[167]....
        /*0b54*/ 	.word	0x00009ea0
        /*0b58*/ 	.word	0x00000004
        /*0b5c*/ 	.word	0x000001e0
        /*0b60*/ 	.short	0x010a
        /*0b62*/ 	.byte	0xff
	.zero		1


	//   ....[168]....
        /*0b64*/ 	.word	0x00009f00
        /*0b68*/ 	.word	0x00000000
        /*0b6c*/ 	.word	0x000001e0
        /*0b70*/ 	.short	0x010a
        /*0b72*/ 	.byte	0xff
	.zero		1


	//   ....[169]....
        /*0b74*/ 	.word	0x00009f60
        /*0b78*/ 	.word	0x00000000
        /*0b7c*/ 	.word	0x00000200
        /*0b80*/ 	.short	0x010a
        /*0b82*/ 	.byte	0xff
	.zero		1


	//   ....[170]....
        /*0b84*/ 	.word	0x00009fc0
        /*0b88*/ 	.word	0x00000000
        /*0b8c*/ 	.word	0x00000000
        /*0b90*/ 	.short	0x010a
        /*0b92*/ 	.byte	0xff
	.zero		1


	//   ....[171]....
        /*0b94*/ 	.word	0x0000a020
        /*0b98*/ 	.word	0x00000000
        /*0b9c*/ 	.word	0x00000000
        /*0ba0*/ 	.short	0x010a
        /*0ba2*/ 	.byte	0xff
	.zero		1


	//   ....[172]....
        /*0ba4*/ 	.word	0x0000a080
        /*0ba8*/ 	.word	0x00000000
        /*0bac*/ 	.word	0x00000000
        /*0bb0*/ 	.short	0x010a
        /*0bb2*/ 	.byte	0xff
	.zero		1


	//   ....[173]....
        /*0bb4*/ 	.word	0x0000a0e0
        /*0bb8*/ 	.word	0x00000000
        /*0bbc*/ 	.word	0x000001e0
        /*0bc0*/ 	.short	0x010a
        /*0bc2*/ 	.byte	0xff
	.zero		1


	//   ....[174]....
        /*0bc4*/ 	.word	0x0000a140
        /*0bc8*/ 	.word	0x00000009
        /*0bcc*/ 	.word	0x000001d8
        /*0bd0*/ 	.short	0x010a
        /*0bd2*/ 	.byte	0xff
	.zero		1


	//   ....[175]....
        /*0bd4*/ 	.word	0x0000a1a0
        /*0bd8*/ 	.word	0x00000000
        /*0bdc*/ 	.word	0x000001b8
        /*0be0*/ 	.short	0x010a
        /*0be2*/ 	.byte	0xff
	.zero		1


	//   ....[176]....
        /*0be4*/ 	.word	0x0000a200
        /*0be8*/ 	.word	0x00000000
        /*0bec*/ 	.word	0x000001b8
        /*0bf0*/ 	.short	0x010a
        /*0bf2*/ 	.byte	0xff
	.zero		1


	//   ....[177]....
        /*0bf4*/ 	.word	0x0000a260
        /*0bf8*/ 	.word	0x00000000
        /*0bfc*/ 	.word	0x00000000
        /*0c00*/ 	.short	0x010a
        /*0c02*/ 	.byte	0xff
	.zero		1


	//   ....[178]....
        /*0c04*/ 	.word	0x0000a2b0
        /*0c08*/ 	.word	0x00000002
        /*0c0c*/ 	.word	0x00000000
        /*0c10*/ 	.short	0x010a
        /*0c12*/ 	.byte	0xff
	.zero		1


	//   ....[179]....
        /*0c14*/ 	.word	0x0000a310
        /*0c18*/ 	.word	0x00000000
        /*0c1c*/ 	.word	0x000001e0
        /*0c20*/ 	.short	0x010a
        /*0c22*/ 	.byte	0xff
	.zero		1


	//   ....[180]....
        /*0c24*/ 	.word	0x0000a360
        /*0c28*/ 	.word	0x00000000
        /*0c2c*/ 	.word	0x000001a0
        /*0c30*/ 	.short	0x010a
        /*0c32*/ 	.byte	0xff
	.zero		1


	//   ....[181]....
        /*0c34*/ 	.word	0x0000a3b0
        /*0c38*/ 	.word	0x0000001b
        /*0c3c*/ 	.word	0x000001f0
        /*0c40*/ 	.short	0x010a
        /*0c42*/ 	.byte	0xff
	.zero		1


	//   ....[182]....
        /*0c44*/ 	.word	0x0000a400
        /*0c48*/ 	.word	0x00000003
        /*0c4c*/ 	.word	0x000001a0
        /*0c50*/ 	.short	0x010a
        /*0c52*/ 	.byte	0xff
	.zero		1


	//----- nvinfo : EIATTR_NUM_MBARRIERS
	.align		4
.L_47:
        /*0c54*/ 	.byte	0x03, 0x38
        /*0c56*/ 	.short	0x0042


	//----- nvinfo : EIATTR_EXIT_INSTR_OFFSETS
	.align		4
        /*0c58*/ 	.byte	0x04, 0x1c
        /*0c5a*/ 	.short	(.L_49 - .L_48)


	//   ....[0]....
.L_48:
        /*0c5c*/ 	.word	0x00004050


	//   ....[1]....
        /*0c60*/ 	.word	0x00004300


	//   ....[2]....
        /*0c64*/ 	.word	0x00004360


	//   ....[3]....
        /*0c68*/ 	.word	0x00005080


	//   ....[4]....
        /*0c6c*/ 	.word	0x00006720


	//   ....[5]....
        /*0c70*/ 	.word	0x00006760


	//   ....[6]....
        /*0c74*/ 	.word	0x00009270


	//   ....[7]....
        /*0c78*/ 	.word	0x000092f0


	//   ....[8]....
        /*0c7c*/ 	.word	0x00009320


	//   ....[9]....
        /*0c80*/ 	.word	0x000093a0


	//----- nvinfo : EIATTR_MAX_THREADS
	.align		4
.L_49:
        /*0c84*/ 	.byte	0x04, 0x05
        /*0c86*/ 	.short	(.L_51 - .L_50)
.L_50:
        /*0c88*/ 	.word	0x00000100
        /*0c8c*/ 	.word	0x00000001
        /*0c90*/ 	.word	0x00000001


	//----- nvinfo : EIATTR_CRS_STACK_SIZE
	.align		4
.L_51:
        /*0c94*/ 	.byte	0x04, 0x1e
        /*0c96*/ 	.short	(.L_53 - .L_52)
.L_52:
        /*0c98*/ 	.word	0x00000000


	//----- nvinfo : EIATTR_CBANK_PARAM_SIZE
	.align		4
.L_53:
        /*0c9c*/ 	.byte	0x03, 0x19
        /*0c9e*/ 	.short	0x0900


	//----- nvinfo : EIATTR_PARAM_CBANK
	.align		4
        /*0ca0*/ 	.byte	0x04, 0x0a
        /*0ca2*/ 	.short	(.L_55 - .L_54)
	.align		4
.L_54:
        /*0ca4*/ 	.word	index@(.nv.constant0._ZN7cutlass13device_kernelINS_4conv6kernel13ConvUniversalINS1_16ConvProblemShapeILNS1_8OperatorE2ELi3EEENS1_10collective14CollectiveConvINS1_47MainloopSm100TmaUmmaWarpSpecializedImplicitGemmILS5_2ELi26ELi3ELi1ELi2EN4cute5tupleIJNSA_1CILi1EEESD_SD_EEEEENSB_IJNSC_ILi64EEENSB_IJSG_EEENSB_IJNSC_ILi32EEEEEEEEENS_10bfloat16_tESL_NSA_8TiledMMAINSA_8MMA_AtomIJNSA_20SM100_MMA_F16BF16_SSISL_SL_fLi64ELi64ELNSA_4UMMA5MajorE1ELSQ_1ELNSP_7ScaleInE0ELSR_0EEEEEENSA_6LayoutISE_NSB_IJNSC_ILi0EEESV_SV_EEEEENSB_IJNSA_10UnderscoreESY_SY_EEEEENS7_6detail27Sm100ImplicitGemmTileTraitsINSA_13SM90_TMA_LOADENSA_14ComposedLayoutINSA_7SwizzleILi3ELi4ELi3EEENSA_18smem_ptr_flag_bitsILi16EEENSU_INSB_IJSG_NSC_ILi8EEEEEENSB_IJSD_SG_EEEEEEEvEENS12_INSA_20SM90_TMA_LOAD_IM2COLES1D_vEEEENS_8epilogue10collective18CollectiveEpilogueINS1I_23Sm100TmaWarpSpecializedILi3ELi2ELi16ELb1ELb0EEEJSK_NSB_IJNSU_ISG_SD_EENSU_ISI_SD_EEEEESL_NSB_IJlNSB_IJSD_lllEEESV_EEESL_S1R_NS1I_6fusion15FusionCallbacksIS1M_NS1S_17LinearCombinationISL_fSL_fLNS_15FloatRoundStyleE2EEESK_S1P_JEEENSA_5SM1004TMEM4LOAD26SM100_TMEM_LOAD_16dp256b4xES13_NS14_INS15_ILi2ELi4ELi3EEES18_NSU_INSB_IJS19_SI_EEENSB_IJSI_SD_EEEEEEENSA_17SM75_U32x4_LDSM_NENSA_14SM90_TMA_STOREES26_NSA_17SM90_U32x4_STSM_NENSA_39AutoVectorizingCopyWithAssumedAlignmentILi128EEEEEEvvEEEEvNT_6ParamsE)
        /*0ca8*/ 	.short	0x0380
        /*0caa*/ 	.short	0x0900


	//----- nvinfo : EIATTR_SW_WAR
	.align		4
.L_55:
        /*0cac*/ 	.byte	0x04, 0x36
        /*0cae*/ 	.short	(.L_57 - .L_56)
.L_56:
        /*0cb0*/ 	.word	0x00000008
.L_57:


//--------------------- .nv.callgraph             --------------------------
	.section	.nv.callgraph,"",@"SHT_CUDA_CALLGRAPH"
	.align	4
	.sectionentsize	8
	.align		4
        /*0000*/ 	.word	0x00000000
	.align		4
        /*0004*/ 	.word	0xffffffff
	.align		4
        /*0008*/ 	.word	index@(_ZN7cutlass13device_kernelINS_4conv6kernel13ConvUniversalINS1_16ConvProblemShapeILNS1_8OperatorE2ELi3EEENS1_10collective14CollectiveConvINS1_47MainloopSm100TmaUmmaWarpSpecializedImplicitGemmILS5_2ELi26ELi3ELi1ELi2EN4cute5tupleIJNSA_1CILi1EEESD_SD_EEEEENSB_IJNSC_ILi64EEENSB_IJSG_EEENSB_IJNSC_ILi32EEEEEEEEENS_10bfloat16_tESL_NSA_8TiledMMAINSA_8MMA_AtomIJNSA_20SM100_MMA_F16BF16_SSISL_SL_fLi64ELi64ELNSA_4UMMA5MajorE1ELSQ_1ELNSP_7ScaleInE0ELSR_0EEEEEENSA_6LayoutISE_NSB_IJNSC_ILi0EEESV_SV_EEEEENSB_IJNSA_10UnderscoreESY_SY_EEEEENS7_6detail27Sm100ImplicitGemmTileTraitsINSA_13SM90_TMA_LOADENSA_14ComposedLayoutINSA_7SwizzleILi3ELi4ELi3EEENSA_18smem_ptr_flag_bitsILi16EEENSU_INSB_IJSG_NSC_ILi8EEEEEENSB_IJSD_SG_EEEEEEEvEENS12_INSA_20SM90_TMA_LOAD_IM2COLES1D_vEEEENS_8epilogue10collective18CollectiveEpilogueINS1I_23Sm100TmaWarpSpecializedILi3ELi2ELi16ELb1ELb0EEEJSK_NSB_IJNSU_ISG_SD_EENSU_ISI_SD_EEEEESL_NSB_IJlNSB_IJSD_lllEEESV_EEESL_S1R_NS1I_6fusion15FusionCallbacksIS1M_NS1S_17LinearCombinationISL_fSL_fLNS_15FloatRoundStyleE2EEESK_S1P_JEEENSA_5SM1004TMEM4LOAD26SM100_TMEM_LOAD_16dp256b4xES13_NS14_INS15_ILi2ELi4ELi3EEES18_NSU_INSB_IJS19_SI_EEENSB_IJSI_SD_EEEEEEENSA_17SM75_U32x4_LDSM_NENSA_14SM90_TMA_STOREES26_NSA_17SM90_U32x4_STSM_NENSA_39AutoVectorizingCopyWithAssumedAlignmentILi128EEEEEEvvEEEEvNT_6ParamsE)
	.align		4
        /*000c*/ 	.word	index@(__assertfail)
	.align		4
        /*0010*/ 	.word	0x00000000
	.align		4
        /*0014*/ 	.word	0xfffffffe
	.align		4
        /*0018*/ 	.word	0x00000000
	.align		4
        /*001c*/ 	.word	0xfffffffd
	.align		4
        /*0020*/ 	.word	0x00000000
	.align		4
        /*0024*/ 	.word	0xfffffffc


//--------------------- .nv.constant4             --------------------------
	.section	.nv.constant4,"a",@progbits
	.align	8
	.align		8
.nv.constant4:
        /*0000*/ 	.dword	__assertfail
	.align		8
        /*0008*/ 	.dword	__unnamed_1
	.align		8
        /*0010*/ 	.dword	__unnamed_2
	.align		8
        /*0018*/ 	.dword	_ZN39_INTERNAL_a8467f6b_4_k_cu_d5855ee2_31614cuda3std3__45__cpo5beginE
	.align		8
        /*0020*/ 	.dword	_ZN39_INTERNAL_a8467f6b_4_k_cu_d5855ee2_31614cuda3std3__45__cpo3endE
	.align		8
        /*0028*/ 	.dword	_ZN39_INTERNAL_a8467f6b_4_k_cu_d5855ee2_31614cuda3std3__45__cpo6cbeginE
	.align		8
        /*0030*/ 	.dword	_ZN39_INTERNAL_a8467f6b_4_k_cu_d5855ee2_31614cuda3std3__45__cpo4cendE
	.align		8
        /*0038*/ 	.dword	_ZN39_INTERNAL_a8467f6b_4_k_cu_d5855ee2_31614cuda3std3__441_GLOBAL__N__a8467f6b_4_k_cu_d5855ee2_31616ignoreE
	.align		8
        /*0040*/ 	.dword	_ZN39_INTERNAL_a8467f6b_4_k_cu_d5855ee2_31614cuda3std3__419piecewise_constructE
	.align		8
        /*0048*/ 	.dword	_ZN39_INTERNAL_a8467f6b_4_k_cu_d5855ee2_31614cuda3std3__48in_placeE
	.align		8
        /*0050*/ 	.dword	_ZN39_INTERNAL_a8467f6b_4_k_cu_d5855ee2_31614cuda3std6ranges3__45__cpo4swapE
	.align		8
        /*0058*/ 	.dword	_ZN39_INTERNAL_a8467f6b_4_k_cu_d5855ee2_31614cuda3std6ranges3__45__cpo9iter_moveE
	.align		8
        /*0060*/ 	.dword	_ZN39_INTERNAL_a8467f6b_4_k_cu_d5855ee2_31614cute7productE
	.align		8
        /*0068*/ 	.dword	_ZN39_INTERNAL_a8467f6b_4_k_cu_d5855ee2_31614cute1_E
	.align		8
        /*0070*/ 	.dword	$str$27
	.align		8
        /*0078*/ 	.dword	$str$28
	.align		8
        /*0080*/ 	.dword	$str$29
	.align		8
        /*0088*/ 	.dword	$str$30


//--------------------- .text._ZN7cutlass13device_kernelINS_4conv6kernel13ConvUniversalINS1_16ConvProblemShapeILNS1_8OperatorE2ELi3EEENS1_10collective14CollectiveConvINS1_47MainloopSm100TmaUmmaWarpSpecializedImplicitGemmILS5_2ELi26ELi3ELi1ELi2EN4cute5tupleIJNSA_1CILi1EEESD_SD_EEEEENSB_IJNSC_ILi64EEENSB_IJSG_EEENSB_IJNSC_ILi32EEEEEEEEENS_10bfloat16_tESL_NSA_8TiledMMAINSA_8MMA_AtomIJNSA_20SM100_MMA_F16BF16_SSISL_SL_fLi64ELi64ELNSA_4UMMA5MajorE1ELSQ_1ELNSP_7ScaleInE0ELSR_0EEEEEENSA_6LayoutISE_NSB_IJNSC_ILi0EEESV_SV_EEEEENSB_IJNSA_10UnderscoreESY_SY_EEEEENS7_6detail27Sm100ImplicitGemmTileTraitsINSA_13SM90_TMA_LOADENSA_14ComposedLayoutINSA_7SwizzleILi3ELi4ELi3EEENSA_18smem_ptr_flag_bitsILi16EEENSU_INSB_IJSG_NSC_ILi8EEEEEENSB_IJSD_SG_EEEEEEEvEENS12_INSA_20SM90_TMA_LOAD_IM2COLES1D_vEEEENS_8epilogue10collective18CollectiveEpilogueINS1I_23Sm100TmaWarpSpecializedILi3ELi2ELi16ELb1ELb0EEEJSK_NSB_IJNSU_ISG_SD_EENSU_ISI_SD_EEEEESL_NSB_IJlNSB_IJSD_lllEEESV_EEESL_S1R_NS1I_6fusion15FusionCallbacksIS1M_NS1S_17LinearCombinationISL_fSL_fLNS_15FloatRoundStyleE2EEESK_S1P_JEEENSA_5SM1004TMEM4LOAD26SM100_TMEM_LOAD_16dp256b4xES13_NS14_INS15_ILi2ELi4ELi3EEES18_NSU_INSB_IJS19_SI_EEENSB_IJSI_SD_EEEEEEENSA_17SM75_U32x4_LDSM_NENSA_14SM90_TMA_STOREES26_NSA_17SM90_U32x4_STSM_NENSA_39AutoVectorizingCopyWithAssumedAlignmentILi128EEEEEEvvEEEEvNT_6ParamsE --------------------------
	.section	.text._ZN7cutlass13device_kernelINS_4conv6kernel13ConvUniversalINS1_16ConvProblemShapeILNS1_8OperatorE2ELi3EEENS1_10collective14CollectiveConvINS1_47MainloopSm100TmaUmmaWarpSpecializedImplicitGemmILS5_2ELi26ELi3ELi1ELi2EN4cute5tupleIJNSA_1CILi1EEESD_SD_EEEEENSB_IJNSC_ILi64EEENSB_IJSG_EEENSB_IJNSC_ILi32EEEEEEEEENS_10bfloat16_tESL_NSA_8TiledMMAINSA_8MMA_AtomIJNSA_20SM100_MMA_F16BF16_SSISL_SL_fLi64ELi64ELNSA_4UMMA5MajorE1ELSQ_1ELNSP_7ScaleInE0ELSR_0EEEEEENSA_6LayoutISE_NSB_IJNSC_ILi0EEESV_SV_EEEEENSB_IJNSA_10UnderscoreESY_SY_EEEEENS7_6detail27Sm100ImplicitGemmTileTraitsINSA_13SM90_TMA_LOADENSA_14ComposedLayoutINSA_7SwizzleILi3ELi4ELi3EEENSA_18smem_ptr_flag_bitsILi16EEENSU_INSB_IJSG_NSC_ILi8EEEEEENSB_IJSD_SG_EEEEEEEvEENS12_INSA_20SM90_TMA_LOAD_IM2COLES1D_vEEEENS_8epilogue10collective18CollectiveEpilogueINS1I_23Sm100TmaWarpSpecializedILi3ELi2ELi16ELb1ELb0EEEJSK_NSB_IJNSU_ISG_SD_EENSU_ISI_SD_EEEEESL_NSB_IJlNSB_IJSD_lllEEESV_EEESL_S1R_NS1I_6fusion15FusionCallbacksIS1M_NS1S_17LinearCombinationISL_fSL_fLNS_15FloatRoundStyleE2EEESK_S1P_JEEENSA_5SM1004TMEM4LOAD26SM100_TMEM_LOAD_16dp256b4xES13_NS14_INS15_ILi2ELi4ELi3EEES18_NSU_INSB_IJS19_SI_EEENSB_IJSI_SD_EEEEEEENSA_17SM75_U32x4_LDSM_NENSA_14SM90_TMA_STOREES26_NSA_17SM90_U32x4_STSM_NENSA_39AutoVectorizingCopyWithAssumedAlignmentILi128EEEEEEvvEEEEvNT_6ParamsE,"ax",@progbits
	.align	128
.text._ZN7cutlass13device_kernelINS_4conv6kernel13ConvUniversalINS1_16ConvProblemShapeILNS1_8OperatorE2ELi3EEENS1_10collective14CollectiveConvINS1_47MainloopSm100TmaUmmaWarpSpecializedImplicitGemmILS5_2ELi26ELi3ELi1ELi2EN4cute5tupleIJNSA_1CILi1EEESD_SD_EEEEENSB_IJNSC_ILi64EEENSB_IJSG_EEENSB_IJNSC_ILi32EEEEEEEEENS_10bfloat16_tESL_NSA_8TiledMMAINSA_8MMA_AtomIJNSA_20SM100_MMA_F16BF16_SSISL_SL_fLi64ELi64ELNSA_4UMMA5MajorE1ELSQ_1ELNSP_7ScaleInE0ELSR_0EEEEEENSA_6LayoutISE_NSB_IJNSC_ILi0EEESV_SV_EEEEENSB_IJNSA_10UnderscoreESY_SY_EEEEENS7_6detail27Sm100ImplicitGemmTileTraitsINSA_13SM90_TMA_LOADENSA_14ComposedLayoutINSA_7SwizzleILi3ELi4ELi3EEENSA_18smem_ptr_flag_bitsILi16EEENSU_INSB_IJSG_NSC_ILi8EEEEEENSB_IJSD_SG_EEEEEEEvEENS12_INSA_20SM90_TMA_LOAD_IM2COLES1D_vEEEENS_8epilogue10collective18CollectiveEpilogueINS1I_23Sm100TmaWarpSpecializedILi3ELi2ELi16ELb1ELb0EEEJSK_NSB_IJNSU_ISG_SD_EENSU_ISI_SD_EEEEESL_NSB_IJlNSB_IJSD_lllEEESV_EEESL_S1R_NS1I_6fusion15FusionCallbacksIS1M_NS1S_17LinearCombinationISL_fSL_fLNS_15FloatRoundStyleE2EEESK_S1P_JEEENSA_5SM1004TMEM4LOAD26SM100_TMEM_LOAD_16dp256b4xES13_NS14_INS15_ILi2ELi4ELi3EEES18_NSU_INSB_IJS19_SI_EEENSB_IJSI_SD_EEEEEEENSA_17SM75_U32x4_LDSM_NENSA_14SM90_TMA_STOREES26_NSA_17SM90_U32x4_STSM_NENSA_39AutoVectorizingCopyWithAssumedAlignmentILi128EEEEEEvvEEEEvNT_6ParamsE:
        .type           _ZN7cutlass13device_kernelINS_4conv6kernel13ConvUniversalINS1_16ConvProblemShapeILNS1_8OperatorE2ELi3EEENS1_10collective14CollectiveConvINS1_47MainloopSm100TmaUmmaWarpSpecializedImplicitGemmILS5_2ELi26ELi3ELi1ELi2EN4cute5tupleIJNSA_1CILi1EEESD_SD_EEEEENSB_IJNSC_ILi64EEENSB_IJSG_EEENSB_IJNSC_ILi32EEEEEEEEENS_10bfloat16_tESL_NSA_8TiledMMAINSA_8MMA_AtomIJNSA_20SM100_MMA_F16BF16_SSISL_SL_fLi64ELi64ELNSA_4UMMA5MajorE1ELSQ_1ELNSP_7ScaleInE0ELSR_0EEEEEENSA_6LayoutISE_NSB_IJNSC_ILi0EEESV_SV_EEEEENSB_IJNSA_10UnderscoreESY_SY_EEEEENS7_6detail27Sm100ImplicitGemmTileTraitsINSA_13SM90_TMA_LOADENSA_14ComposedLayoutINSA_7SwizzleILi3ELi4ELi3EEENSA_18smem_ptr_flag_bitsILi16EEENSU_INSB_IJSG_NSC_ILi8EEEEEENSB_IJSD_SG_EEEEEEEvEENS12_INSA_20SM90_TMA_LOAD_IM2COLES1D_vEEEENS_8epilogue10collective18CollectiveEpilogueINS1I_23Sm100TmaWarpSpecializedILi3ELi2ELi16ELb1ELb0EEEJSK_NSB_IJNSU_ISG_SD_EENSU_ISI_SD_EEEEESL_NSB_IJlNSB_IJSD_lllEEESV_EEESL_S1R_NS1I_6fusion15FusionCallbacksIS1M_NS1S_17LinearCombinationISL_fSL_fLNS_15FloatRoundStyleE2EEESK_S1P_JEEENSA_5SM1004TMEM4LOAD26SM100_TMEM_LOAD_16dp256b4xES13_NS14_INS15_ILi2ELi4ELi3EEES18_NSU_INSB_IJS19_SI_EEENSB_IJSI_SD_EEEEEEENSA_17SM75_U32x4_LDSM_NENSA_14SM90_TMA_STOREES26_NSA_17SM90_U32x4_STSM_NENSA_39AutoVectorizingCopyWithAssumedAlignmentILi128EEEEEEvvEEEEvNT_6ParamsE,@function
        .size           _ZN7cutlass13device_kernelINS_4conv6kernel13ConvUniversalINS1_16ConvProblemShapeILNS1_8OperatorE2ELi3EEENS1_10collective14CollectiveConvINS1_47MainloopSm100TmaUmmaWarpSpecializedImplicitGemmILS5_2ELi26ELi3ELi1ELi2EN4cute5tupleIJNSA_1CILi1EEESD_SD_EEEEENSB_IJNSC_ILi64EEENSB_IJSG_EEENSB_IJNSC_ILi32EEEEEEEEENS_10bfloat16_tESL_NSA_8TiledMMAINSA_8MMA_AtomIJNSA_20SM100_MMA_F16BF16_SSISL_SL_fLi64ELi64ELNSA_4UMMA5MajorE1ELSQ_1ELNSP_7ScaleInE0ELSR_0EEEEEENSA_6LayoutISE_NSB_IJNSC_ILi0EEESV_SV_EEEEENSB_IJNSA_10UnderscoreESY_SY_EEEEENS7_6detail27Sm100ImplicitGemmTileTraitsINSA_13SM90_TMA_LOADENSA_14ComposedLayoutINSA_7SwizzleILi3ELi4ELi3EEENSA_18smem_ptr_flag_bitsILi16EEENSU_INSB_IJSG_NSC_ILi8EEEEEENSB_IJSD_SG_EEEEEEEvEENS12_INSA_20SM90_TMA_LOAD_IM2COLES1D_vEEEENS_8epilogue10collective18CollectiveEpilogueINS1I_23Sm100TmaWarpSpecializedILi3ELi2ELi16ELb1ELb0EEEJSK_NSB_IJNSU_ISG_SD_EENSU_ISI_SD_EEEEESL_NSB_IJlNSB_IJSD_lllEEESV_EEESL_S1R_NS1I_6fusion15FusionCallbacksIS1M_NS1S_17LinearCombinationISL_fSL_fLNS_15FloatRoundStyleE2EEESK_S1P_JEEENSA_5SM1004TMEM4LOAD26SM100_TMEM_LOAD_16dp256b4xES13_NS14_INS15_ILi2ELi4ELi3EEES18_NSU_INSB_IJS19_SI_EEENSB_IJSI_SD_EEEEEEENSA_17SM75_U32x4_LDSM_NENSA_14SM90_TMA_STOREES26_NSA_17SM90_U32x4_STSM_NENSA_39AutoVectorizingCopyWithAssumedAlignmentILi128EEEEEEvvEEEEvNT_6ParamsE,(.L_x_210 - _ZN7cutlass13device_kernelINS_4conv6kernel13ConvUniversalINS1_16ConvProblemShapeILNS1_8OperatorE2ELi3EEENS1_10collective14CollectiveConvINS1_47MainloopSm100TmaUmmaWarpSpecializedImplicitGemmILS5_2ELi26ELi3ELi1ELi2EN4cute5tupleIJNSA_1CILi1EEESD_SD_EEEEENSB_IJNSC_ILi64EEENSB_IJSG_EEENSB_IJNSC_ILi32EEEEEEEEENS_10bfloat16_tESL_NSA_8TiledMMAINSA_8MMA_AtomIJNSA_20SM100_MMA_F16BF16_SSISL_SL_fLi64ELi64ELNSA_4UMMA5MajorE1ELSQ_1ELNSP_7ScaleInE0ELSR_0EEEEEENSA_6LayoutISE_NSB_IJNSC_ILi0EEESV_SV_EEEEENSB_IJNSA_10UnderscoreESY_SY_EEEEENS7_6detail27Sm100ImplicitGemmTileTraitsINSA_13SM90_TMA_LOADENSA_14ComposedLayoutINSA_7SwizzleILi3ELi4ELi3EEENSA_18smem_ptr_flag_bitsILi16EEENSU_INSB_IJSG_NSC_ILi8EEEEEENSB_IJSD_SG_EEEEEEEvEENS12_INSA_20SM90_TMA_LOAD_IM2COLES1D_vEEEENS_8epilogue10collective18CollectiveEpilogueINS1I_23Sm100TmaWarpSpecializedILi3ELi2ELi16ELb1ELb0EEEJSK_NSB_IJNSU_ISG_SD_EENSU_ISI_SD_EEEEESL_NSB_IJlNSB_IJSD_lllEEESV_EEESL_S1R_NS1I_6fusion15FusionCallbacksIS1M_NS1S_17LinearCombinationISL_fSL_fLNS_15FloatRoundStyleE2EEESK_S1P_JEEENSA_5SM1004TMEM4LOAD26SM100_TMEM_LOAD_16dp256b4xES13_NS14_INS15_ILi2ELi4ELi3EEES18_NSU_INSB_IJS19_SI_EEENSB_IJSI_SD_EEEEEEENSA_17SM75_U32x4_LDSM_NENSA_14SM90_TMA_STOREES26_NSA_17SM90_U32x4_STSM_NENSA_39AutoVectorizingCopyWithAssumedAlignmentILi128EEEEEEvvEEEEvNT_6ParamsE)
        .other          _ZN7cutlass13device_kernelINS_4conv6kernel13ConvUniversalINS1_16ConvProblemShapeILNS1_8OperatorE2ELi3EEENS1_10collective14CollectiveConvINS1_47MainloopSm100TmaUmmaWarpSpecializedImplicitGemmILS5_2ELi26ELi3ELi1ELi2EN4cute5tupleIJNSA_1CILi1EEESD_SD_EEEEENSB_IJNSC_ILi64EEENSB_IJSG_EEENSB_IJNSC_ILi32EEEEEEEEENS_10bfloat16_tESL_NSA_8TiledMMAINSA_8MMA_AtomIJNSA_20SM100_MMA_F16BF16_SSISL_SL_fLi64ELi64ELNSA_4UMMA5MajorE1ELSQ_1ELNSP_7ScaleInE0ELSR_0EEEEEENSA_6LayoutISE_NSB_IJNSC_ILi0EEESV_SV_EEEEENSB_IJNSA_10UnderscoreESY_SY_EEEEENS7_6detail27Sm100ImplicitGemmTileTraitsINSA_13SM90_TMA_LOADENSA_14ComposedLayoutINSA_7SwizzleILi3ELi4ELi3EEENSA_18smem_ptr_flag_bitsILi16EEENSU_INSB_IJSG_NSC_ILi8EEEEEENSB_IJSD_SG_EEEEEEEvEENS12_INSA_20SM90_TMA_LOAD_IM2COLES1D_vEEEENS_8epilogue10collective18CollectiveEpilogueINS1I_23Sm100TmaWarpSpecializedILi3ELi2ELi16ELb1ELb0EEEJSK_NSB_IJNSU_ISG_SD_EENSU_ISI_SD_EEEEESL_NSB_IJlNSB_IJSD_lllEEESV_EEESL_S1R_NS1I_6fusion15FusionCallbacksIS1M_NS1S_17LinearCombinationISL_fSL_fLNS_15FloatRoundStyleE2EEESK_S1P_JEEENSA_5SM1004TMEM4LOAD26SM100_TMEM_LOAD_16dp256b4xES13_NS14_INS15_ILi2ELi4ELi3EEES18_NSU_INSB_IJS19_SI_EEENSB_IJSI_SD_EEEEEEENSA_17SM75_U32x4_LDSM_NENSA_14SM90_TMA_STOREES26_NSA_17SM90_U32x4_STSM_NENSA_39AutoVectorizingCopyWithAssumedAlignmentILi128EEEEEEvvEEEEvNT_6ParamsE,@"STO_CUDA_ENTRY STV_DEFAULT"
_ZN7cutlass13device_kernelINS_4conv6kernel13ConvUniversalINS1_16ConvProblemShapeILNS1_8OperatorE2ELi3EEENS1_10collective14CollectiveConvINS1_47MainloopSm100TmaUmmaWarpSpecializedImplicitGemmILS5_2ELi26ELi3ELi1ELi2EN4cute5tupleIJNSA_1CILi1EEESD_SD_EEEEENSB_IJNSC_ILi64EEENSB_IJSG_EEENSB_IJNSC_ILi32EEEEEEEEENS_10bfloat16_tESL_NSA_8TiledMMAINSA_8MMA_AtomIJNSA_20SM100_MMA_F16BF16_SSISL_SL_fLi64ELi64ELNSA_4UMMA5MajorE1ELSQ_1ELNSP_7ScaleInE0ELSR_0EEEEEENSA_6LayoutISE_NSB_IJNSC_ILi0EEESV_SV_EEEEENSB_IJNSA_10UnderscoreESY_SY_EEEEENS7_6detail27Sm100ImplicitGemmTileTraitsINSA_13SM90_TMA_LOADENSA_14ComposedLayoutINSA_7SwizzleILi3ELi4ELi3EEENSA_18smem_ptr_flag_bitsILi16EEENSU_INSB_IJSG_NSC_ILi8EEEEEENSB_IJSD_SG_EEEEEEEvEENS12_INSA_20SM90_TMA_LOAD_IM2COLES1D_vEEEENS_8epilogue10collective18CollectiveEpilogueINS1I_23Sm100TmaWarpSpecializedILi3ELi2ELi16ELb1ELb0EEEJSK_NSB_IJNSU_ISG_SD_EENSU_ISI_SD_EEEEESL_NSB_IJlNSB_IJSD_lllEEESV_EEESL_S1R_NS1I_6fusion15FusionCallbacksIS1M_NS1S_17LinearCombinationISL_fSL_fLNS_15FloatRoundStyleE2EEESK_S1P_JEEENSA_5SM1004TMEM4LOAD26SM100_TMEM_LOAD_16dp256b4xES13_NS14_INS15_ILi2ELi4ELi3EEES18_NSU_INSB_IJS19_SI_EEENSB_IJSI_SD_EEEEEEENSA_17SM75_U32x4_LDSM_NENSA_14SM90_TMA_STOREES26_NSA_17SM90_U32x4_STSM_NENSA_39AutoVectorizingCopyWithAssumedAlignmentILi128EEEEEEvvEEEEvNT_6ParamsE:
[----:B------:R-:W1:Y:S01]  /*0000*/  LDC R1, c[0x0][0x37c] ;  /* 0x0000df00ff017b82 */ /* 0x000e620000000800 */
[----:B------:R-:W2:Y:S07]  /*0010*/  S2R R54, SR_TID.X ;  /* 0x0000000000367919 */ /* 0x000eae0000002100 */
[----:B------:R-:W3:Y:S01]  /*0020*/  LDC.64 R2, c[0x0][0x990] ;  /* 0x00026400ff027b82 */ /* 0x000ee20000000a00 */
[----:B------:R-:W-:Y:S01]  /*0030*/  ELECT P2, URZ, PT ;  /* 0x0000000000ff782f */ /* 0x000fe20003840000 */
[----:B-1----:R-:W-:Y:S01]  /*0040*/  VIADD R1, R1, 0xfffffff8 ;  /* 0xfffffff801017836 */ /* 0x002fe20000000000 */
[----:B------:R-:W-:-:S02]  /*0050*/  PRMT R55, RZ, 0x7610, R55 ;  /* 0x00007610ff377816 */ /* 0x000fc40000000037 */
[----:B---3--:R-:W-:-:S04]  /*0060*/  ISETP.NE.U32.AND P0, PT, R2, RZ, PT ;  /* 0x000000ff0200720c */ /* 0x008fc80003f05070 */
[----:B------:R-:W-:Y:S02]  /*0070*/  ISETP.NE.AND.EX P0, PT, R3, RZ, PT, P0 ;  /* 0x000000ff0300720c */ /* 0x000fe40003f05300 */
[----:B--2---:R-:W-:-:S05]  /*0080*/  SHF.R.U32.HI R56, RZ, 0x5, R54 ;  /* 0x00000005ff387819 */ /* 0x004fca0000011636 */
[----:B------:R-:W1:Y:S02]  /*0090*/  SHFL.IDX PT, R0, R56, RZ, 0x1f ;  /* 0x00001fff38007589 */ /* 0x000e6400000e0000 */
[----:B-1----:R-:W-:-:S04]  /*00a0*/  R2UR UR15, R0 ;  /* 0x00000000000f72ca */ /* 0x002fc800000e0000 */
[----:B------:R-:W-:Y:S05]  /*00b0*/  @P0 BRA `(.L_x_0) ;  /* 0x0000000000300947 */ /* 0x000fea0003800000 */
[----:B------:R-:W1:Y:S02]  /*00c0*/  LDCU.64 UR4, c[0x0][0x988] ;  /* 0x00013100ff0477ac */ /* 0x000e640008000a00 */
[----:B-1----:R-:W-:-:S04]  /*00d0*/  UISETP.NE.U32.AND UP0, UPT, UR4, URZ, UPT ;  /* 0x000000ff0400728c */ /* 0x002fc8000bf05070 */
[----:B------:R-:W-:-:S09]  /*00e0*/  UISETP.NE.AND.EX UP0, UPT, UR5, URZ, UPT, UP0 ;  /* 0x000000ff0500728c */ /* 0x000fd2000bf05300 */
[----:B------:R-:W-:Y:S05]  /*00f0*/  BRA.U !UP0, `(.L_x_1) ;  /* 0x0000000108147547 */ /* 0x000fea000b800000 */
[----:B------:R-:W1:Y:S01]  /*0100*/  LDC.64 R26, c[0x0][0x988] ;  /* 0x00026200ff1a7b82 */ /* 0x000e620000000a00 */
[----:B------:R-:W1:Y:S02]  /*0110*/  LDCU.64 UR4, c[0x0][0x358] ;  /* 0x00006b00ff0477ac */ /* 0x000e640008000a00 */
[----:B-1----:R1:W5:Y:S01]  /*0120*/  LDG.E R26, desc[UR4][R26.64] ;  /* 0x000000041a1a7981 */ /* 0x002362000c1e1900 */
[----:B------:R-:W-:Y:S01]  /*0130*/  HFMA2 R55, -RZ, RZ, 0, 5.9604644775390625e-08 ;  /* 0x00000001ff377431 */ /* 0x000fe200000001ff */
[----:B------:R-:W-:Y:S05]  /*0140*/  BRA `(.L_x_0) ;  /* 0x00000000000c7947 */ /* 0x000fea0003800000 */
.L_x_1:
[----:B------:R-:W1:Y:S01]  /*0150*/  LDCU UR4, c[0x0][0x980] ;  /* 0x00013000ff0477ac */ /* 0x000e620008000800 */
[----:B------:R-:W-:Y:S01]  /*0160*/  HFMA2 R55, -RZ, RZ, 0, 5.9604644775390625e-08 ;  /* 0x00000001ff377431 */ /* 0x000fe200000001ff */
[----:B-1----:R-:W-:-:S07]  /*0170*/  MOV R26, UR4 ;  /* 0x00000004001a7c02 */ /* 0x002fce0008000f00 */
.L_x_0:
[----:B------:R-:W2:Y:S02]  /*0180*/  LDCU.64 UR4, c[0x0][0x9b0] ;  /* 0x00013600ff0477ac */ /* 0x000ea40008000a00 */
[----:B--2---:R-:W-:-:S04]  /*0190*/  UISETP.NE.U32.AND UP0, UPT, UR4, URZ, UPT ;  /* 0x000000ff0400728c */ /* 0x004fc8000bf05070 */
[----:B------:R-:W-:-:S09]  /*01a0*/  UISETP.NE.AND.EX UP0, UPT, UR5, URZ, UPT, UP0 ;  /* 0x000000ff0500728c */ /* 0x000fd2000bf05300 */
[----:B------:R-:W-:Y:S05]  /*01b0*/  BRA.U UP0, `(.L_x_2) ;  /* 0x0000000100287547 */ /* 0x000fea000b800000 */
[----:B------:R-:W2:Y:S02]  /*01c0*/  LDCU.64 UR4, c[0x0][0x9a8] ;  /* 0x00013500ff0477ac */ /* 0x000ea40008000a00 */
[----:B--2---:R-:W-:-:S04]  /*01d0*/  UISETP.NE.U32.AND UP0, UPT, UR4, URZ, UPT ;  /* 0x000000ff0400728c */ /* 0x004fc8000bf05070 */
[----:B------:R-:W-:-:S09]  /*01e0*/  UISETP.NE.AND.EX UP0, UPT, UR5, URZ, UPT, UP0 ;  /* 0x000000ff0500728c */ /* 0x000fd2000bf05300 */
[----:B------:R-:W-:Y:S05]  /*01f0*/  BRA.U !UP0, `(.L_x_3) ;  /* 0x0000000108107547 */ /* 0x000fea000b800000 */
[----:B------:R-:W2:Y:S01]  /*0200*/  LDC.64 R24, c[0x0][0x9a8] ;  /* 0x00026a00ff187b82 */ /* 0x000ea20000000a00 */
[----:B------:R-:W2:Y:S02]  /*0210*/  LDCU.64 UR4, c[0x0][0x358] ;  /* 0x00006b00ff0477ac */ /* 0x000ea40008000a00 */
[----:B--2---:R2:W5:Y:S01]  /*0220*/  LDG.E R24, desc[UR4][R24.64] ;  /* 0x0000000418187981 */ /* 0x004562000c1e1900 */
[----:B------:R-:W-:Y:S05]  /*0230*/  BRA `(.L_x_2) ;  /* 0x0000000000087947 */ /* 0x000fea0003800000 */
.L_x_3:
[----:B------:R-:W2:Y:S02]  /*0240*/  LDCU UR4, c[0x0][0x9a0] ;  /* 0x00013400ff0477ac */ /* 0x000ea40008000800 */
[----:B--2---:R-:W-:Y:S02]  /*0250*/  MOV R24, UR4 ;  /* 0x0000000400187c02 */ /* 0x004fe40008000f00 */
.L_x_2:
[----:B------:R-:W3:Y:S01]  /*0260*/  LDC.64 R4, c[0x0][0x988] ;  /* 0x00026200ff047b82 */ /* 0x000ee20000000a00 */
[----:B------:R-:W-:Y:S01]  /*0270*/  IMAD.U32 R0, RZ, RZ, UR15 ;  /* 0x0000000fff007e24 */ /* 0x000fe2000f8e00ff */
[----:B------:R-:W-:Y:S01]  /*0280*/  ISETP.EQ.U32.AND P4, PT, R2, RZ, PT ;  /* 0x000000ff0200720c */ /* 0x000fe20003f82070 */
[----:B------:R-:W-:Y:S03]  /*0290*/  BSSY.RECONVERGENT B0, `(.L_x_4) ;  /* 0x0000012000007945 */ /* 0x000fe60003800200 */
[----:B------:R-:W-:Y:S02]  /*02a0*/  ISETP.NE.OR P1, PT, R0, 0x1, !P2 ;  /* 0x000000010000780c */ /* 0x000fe40005725670 */
[----:B---3--:R-:W-:-:S04]  /*02b0*/  ISETP.NE.U32.AND P0, PT, R4, RZ, PT ;  /* 0x000000ff0400720c */ /* 0x008fc80003f05070 */
[----:B------:R-:W-:-:S13]  /*02c0*/  ISETP.NE.AND.EX P0, PT, R5, RZ, PT, P0 ;  /* 0x000000ff0500720c */ /* 0x000fda0003f05300 */
[----:B------:R-:W-:Y:S01]  /*02d0*/  VOTEU.ANY UP3, P0 ;  /* 0x0000000000ff7886 */ /* 0x000fe20000060100 */
[----:B------:R-:W-:Y:S02]  /*02e0*/  PLOP3.LUT P3, PT, PT, PT, UP3, 0x80, 0x8 ;  /* 0x000000000008781c */ /* 0x000fe40003f6f038 */
[----:B------:R-:W-:Y:S02]  /*02f0*/  ISETP.NE.OR P0, PT, R0, 0x3, !P2 ;  /* 0x000000030000780c */ /* 0x000fe40005705670 */
[----:B------:R-:W-:-:S04]  /*0300*/  ISETP.EQ.OR.EX P5, PT, R3, RZ, !P3, P4 ;  /* 0x000000ff0300720c */ /* 0x000fc80005fa2740 */
[----:B------:R-:W-:Y:S01]  /*0310*/  P2R R61, PR, RZ, 0x20 ;  /* 0x00000020ff3d7803 */ /* 0x000fe20000000000 */
[----:B------:R-:W-:Y:S05]  /*0320*/  @P1 BRA `(.L_x_5) ;  /* 0x0000000000201947 */ /* 0x000fea0003800000 */
[----:B------:R-:W3:Y:S02]  /*0330*/  LDCU.64 UR4, c[0x0][0x348] ;  /* 0x00006900ff0477ac */ /* 0x000ee40008000a00 */
[----:B---3--:R-:W-:Y:S02]  /*0340*/  UIADD3 UR6, UP1, UPT, UR4, 0x80, URZ ;  /* 0x0000008004067890 */ /* 0x008fe4000ff3e0ff */
[----:B------:R-:W-:Y:S02]  /*0350*/  UIADD3 UR4, UP0, UPT, UR4, 0x180, URZ ;  /* 0x0000018004047890 */ /* 0x000fe4000ff1e0ff */
[----:B------:R-:W-:Y:S02]  /*0360*/  UIADD3.X UR7, UPT, UPT, URZ, UR5, URZ, UP1, !UPT ;  /* 0x00000005ff077290 */ /* 0x000fe40008ffe4ff */
[----:B------:R-:W-:-:S07]  /*0370*/  UIADD3.X UR5, UPT, UPT, URZ, UR5, URZ, UP0, !UPT ;  /* 0x00000005ff057290 */ /* 0x000fce00087fe4ff */
[----:B------:R3:W-:Y:S02]  /*0380*/  UTMACCTL.PF [UR6] ;  /* 0x00000000060079b9 */ /* 0x0007e40008040000 */
[----:B------:R3:W-:Y:S02]  /*0390*/  UTMACCTL.PF [UR4] ;  /* 0x00000000040079b9 */ /* 0x0007e40008040000 */
[----:B---3--:R-:W-:Y:S01]  /*03a0*/  NOP ;  /* 0x0000000000007918 */ /* 0x008fe20000000000 */
.L_x_5:
[----:B------:R-:W-:Y:S05]  /*03b0*/  BSYNC.RECONVERGENT B0 ;  /* 0x0000000000007941 */ /* 0x000fea0003800200 */
.L_x_4:
[----:B------:R-:W-:Y:S04]  /*03c0*/  BSSY.RECONVERGENT B0, `(.L_x_6) ;  /* 0x000000a000007945 */ /* 0x000fe80003800200 */
        /* <DEDUP_REMOVED lines=9> */
.L_x_7:
[----:B------:R-:W-:Y:S05]  /*0460*/  BSYNC.RECONVERGENT B0 ;  /* 0x0000000000007941 */ /* 0x000fea0003800200 */
.L_x_6:
[----:B------:R-:W-:Y:S01]  /*0470*/  UPLOP3.LUT UP2, UPT, UPT, UPT, UPT, 0x80, 0x8 ;  /* 0x000000000008789c */ /* 0x000fe20003f4f070 */
[----:B------:R-:W-:Y:S10]  /*0480*/  @!P5 BRA `(.L_x_8) ;  /* 0x000000000024d947 */ /* 0x000ff40003800000 */
[----:B------:R-:W-:Y:S01]  /*0490*/  ISETP.NE.U32.AND P1, PT, R2, RZ, PT ;  /* 0x000000ff0200720c */ /* 0x000fe20003f25070 */
[----:B------:R-:W-:Y:S01]  /*04a0*/  USEL UR4, URZ, 0xffffffff, UP3 ;  /* 0xffffffffff047887 */ /* 0x000fe20009800000 */
[----:B-----5:R-:W-:Y:S02]  /*04b0*/  FSETP.NEU.AND P0, PT, R26, RZ, PT ;  /* 0x000000ff1a00720b */ /* 0x020fe40003f0d000 */
[----:B------:R-:W-:-:S11]  /*04c0*/  ISETP.NE.AND.EX P1, PT, R3, RZ, PT, P1 ;  /* 0x000000ff0300720c */ /* 0x000fd60003f25310 */
[----:B------:R-:W-:Y:S02]  /*04d0*/  VOTEU.ANY UP0, P0 ;  /* 0x0000000000ff7886 */ /* 0x000fe40000000100 */
[----:B------:R-:W-:-:S05]  /*04e0*/  VOTEU.ANY UP1, P1 ;  /* 0x0000000000ff7886 */ /* 0x000fca0000820100 */
[----:B------:R-:W-:-:S04]  /*04f0*/  @!UP1 USEL UR4, URZ, 0xffffffff, UP0 ;  /* 0xffffffffff049887 */ /* 0x000fc80008000000 */
[----:B------:R-:W-:-:S04]  /*0500*/  ULOP3.LUT UR4, UR4, 0x1, URZ, 0xc0, !UPT ;  /* 0x0000000104047892 */ /* 0x000fc8000f8ec0ff */
[----:B------:R-:W-:-:S11]  /*0510*/  UISETP.NE.U32.AND UP2, UPT, UR4, 0x1, UPT ;  /* 0x000000010400788c */ /* 0x000fd6000bf45070 */
.L_x_8:
[----:B------:R-:W3:Y:S01]  /*0520*/  SHFL.IDX PT, R2, R56, RZ, 0x1f ;  /* 0x00001fff38027589 */ /* 0x000ee200000e0000 */
[----:B------:R-:W-:-:S04]  /*0530*/  UISETP.NE.AND UP0, UPT, UR15, 0x2, UPT ;  /* 0x000000020f00788c */ /* 0x000fc8000bf05270 */
[----:B------:R-:W-:Y:S01]  /*0540*/  USEL UR46, URZ, 0x1, UP0 ;  /* 0x00000001ff2e7887 */ /* 0x000fe20008000000 */
[----:B---3--:R-:W-:-:S13]  /*0550*/  ISETP.NE.AND P0, PT, R2, RZ, PT ;  /* 0x000000ff0200720c */ /* 0x008fda0003f05270 */
[----:B------:R-:W-:Y:S05]  /*0560*/  @P0 BRA `(.L_x_9) ;  /* 0x0000000400040947 */ /* 0x000fea0003800000 */
[----:B------:R-:W-:Y:S01]  /*0570*/  ELECT P0, URZ, PT ;  /* 0x0000000000ff782f */ /* 0x000fe20003800000 */
[----:B------:R-:W-:-:S12]  /*0580*/  BSSY.RECONVERGENT B0, `(.L_x_9) ;  /* 0x000003f000007945 */ /* 0x000fd80003800200 */
[----:B------:R-:W-:Y:S05]  /*0590*/  @!P0 BRA `(.L_x_10) ;  /* 0x0000000000f48947 */ /* 0x000fea0003800000 */
[----:B------:R-:W3:Y:S01]  /*05a0*/  S2UR UR4, SR_CgaCtaId ;  /* 0x00000000000479c3 */ /* 0x000ee20000008800 */
[----:B------:R-:W-:Y:S01]  /*05b0*/  UMOV UR5, 0x400 ;  /* 0x0000040000057882 */ /* 0x000fe20000000000 */
[----:B------:R-:W-:Y:S02]  /*05c0*/  UMOV UR6, 0x1 ;  /* 0x0000000100067882 */ /* 0x000fe40000000000 */
[----:B------:R-:W-:-:S04]  /*05d0*/  UIADD3 UR6, UPT, UPT, -UR6, 0x100000, URZ ;  /* 0x0010000006067890 */ /* 0x000fc8000fffe1ff */
[----:B------:R-:W-:Y:S02]  /*05e0*/  USHF.L.U32 UR7, UR6, 0xb, URZ ;  /* 0x0000000b06077899 */ /* 0x000fe400080006ff */
[----:B------:R-:W-:Y:S02]  /*05f0*/  USHF.L.U32 UR6, UR6, 0x1, URZ ;  /* 0x0000000106067899 */ /* 0x000fe400080006ff */
[----:B---3--:R-:W-:Y:S01]  /*0600*/  ULEA UR4, UR4, UR5, 0x18 ;  /* 0x0000000504047291 */ /* 0x008fe2000f8ec0ff */
[----:B------:R-:W3:Y:S11]  /*0610*/  FENCE.VIEW.ASYNC.S ;  /* 0x00000000000073c6 */ /* 0x000ef60000000000 */
[----:B---3--:R3:W4:Y:S01]  /*0620*/  SYNCS.EXCH.64 URZ, [UR4], UR6 ;  /* 0x0000000604ff75b2 */ /* 0x0087220008000100 */
[----:B------:R3:W1:Y:S01]  /*0630*/  SYNCS.EXCH.64 URZ, [UR4+0xd0], UR6 ;  /* 0x0000d00604ff75b2 */ /* 0x0006620008000100 */
        /* <DEDUP_REMOVED lines=49> */
[----:B------:R3:W1:Y:S02]  /*0950*/  SYNCS.EXCH.64 URZ, [UR4+0x198], UR6 ;  /* 0x0001980604ff75b2 */ /* 0x0006640008000100 */
[----:B---34-:R-:W-:Y:S01]  /*0960*/  NOP ;  /* 0x0000000000007918 */ /* 0x018fe20000000000 */
.L_x_10:
[----:B------:R-:W-:Y:S05]  /*0970*/  BSYNC.RECONVERGENT B0 ;  /* 0x0000000000007941 */ /* 0x000fea0003800200 */
.L_x_9:
[----:B------:R-:W3:Y:S01]  /*0980*/  SHFL.IDX PT, R2, R56, RZ, 0x1f ;  /* 0x00001fff38027589 */ /* 0x000ee200000e0000 */
[----:B------:R-:W-:Y:S01]  /*0990*/  NOP ;  /* 0x0000000000007918 */ /* 0x000fe20000000000 */
[----:B---3--:R-:W-:-:S13]  /*09a0*/  ISETP.NE.AND P0, PT, R2, 0x1, PT ;  /* 0x000000010200780c */ /* 0x008fda0003f05270 */
[----:B------:R-:W-:Y:S05]  /*09b0*/  @P0 BRA `(.L_x_11) ;  /* 0x0000000000500947 */ /* 0x000fea0003800000 */
[----:B------:R-:W3:Y:S01]  /*09c0*/  S2UR UR4, SR_CgaCtaId ;  /* 0x00000000000479c3 */ /* 0x000ee20000008800 */
[----:B------:R-:W-:Y:S01]  /*09d0*/  UMOV UR5, 0x400 ;  /* 0x0000040000057882 */ /* 0x000fe20000000000 */
[----:B------:R-:W-:Y:S01]  /*09e0*/  UMOV UR8, 0x20 ;  /* 0x0000002000087882 */ /* 0x000fe20000000000 */
[----:B------:R-:W-:Y:S01]  /*09f0*/  UMOV UR6, 0x80 ;  /* 0x0000008000067882 */ /* 0x000fe20000000000 */
[----:B------:R-:W-:-:S04]  /*0a00*/  UIADD3 UR8, UPT, UPT, -UR8, 0x100000, URZ ;  /* 0x0010000008087890 */ /* 0x000fc8000fffe1ff */
[----:B------:R-:W-:Y:S02]  /*0a10*/  USHF.L.U32 UR9, UR8, 0xb, URZ ;  /* 0x0000000b08097899 */ /* 0x000fe400080006ff */
[----:B------:R-:W-:Y:S02]  /*0a20*/  USHF.L.U32 UR8, UR8, 0x1, URZ ;  /* 0x0000000108087899 */ /* 0x000fe400080006ff */
[----:B------:R-:W-:-:S04]  /*0a30*/  UIADD3 UR6, UPT, UPT, -UR6, 0x100000, URZ ;  /* 0x0010000006067890 */ /* 0x000fc8000fffe1ff */
[----:B------:R-:W-:Y:S02]  /*0a40*/  USHF.L.U32 UR7, UR6, 0xb, URZ ;  /* 0x0000000b06077899 */ /* 0x000fe400080006ff */
[----:B------:R-:W-:Y:S01]  /*0a50*/  USHF.L.U32 UR6, UR6, 0x1, URZ ;  /* 0x0000000106067899 */ /* 0x000fe200080006ff */
[----:B------:R-:W-:Y:S01]  /*0a60*/  ELECT P0, URZ, PT ;  /* 0x0000000000ff782f */ /* 0x000fe20003800000 */
[----:B---3--:R-:W-:Y:S01]  /*0a70*/  ULEA UR4, UR4, UR5, 0x18 ;  /* 0x0000000504047291 */ /* 0x008fe2000f8ec0ff */
[----:B------:R-:W3:Y:S11]  /*0a80*/  FENCE.VIEW.ASYNC.S ;  /* 0x00000000000073c6 */ /* 0x000ef60000000000 */
[----:B---3--:R3:W4:Y:S01]  /*0a90*/  SYNCS.EXCH.64 URZ, [UR4+0x1a0], UR8 ;  /* 0x0001a00804ff75b2 */ /* 0x0087220008000100 */
[----:B------:R3:W1:Y:S01]  /*0aa0*/  SYNCS.EXCH.64 URZ, [UR4+0x1b8], UR6 ;  /* 0x0001b80604ff75b2 */ /* 0x0006620008000100 */
[----:B------:R3:W1:Y:S01]  /*0ab0*/  SYNCS.EXCH.64 URZ, [UR4+0x1a8], UR8 ;  /* 0x0001a80804ff75b2 */ /* 0x0006620008000100 */
[----:B------:R3:W1:Y:S01]  /*0ac0*/  SYNCS.EXCH.64 URZ, [UR4+0x1c0], UR6 ;  /* 0x0001c00604ff75b2 */ /* 0x0006620008000100 */
[----:B------:R3:W1:Y:S01]  /*0ad0*/  SYNCS.EXCH.64 URZ, [UR4+0x1b0], UR8 ;  /* 0x0001b00804ff75b2 */ /* 0x0006620008000100 */
[----:B------:R3:W1:Y:S01]  /*0ae0*/  SYNCS.EXCH.64 URZ, [UR4+0x1c8], UR6 ;  /* 0x0001c80604ff75b2 */ /* 0x0006620008000100 */
[----:B------:R-:W-:Y:S01]  /*0af0*/  NOP ;  /* 0x0000000000007918 */ /* 0x000fe20000000000 */
.L_x_11:
[----:B------:R-:W2:Y:S01]  /*0b00*/  SHFL.IDX PT, R2, R56, RZ, 0x1f ;  /* 0x00001fff38027589 */ /* 0x000ea200000e0000 */
[----:B------:R-:W-:Y:S01]  /*0b10*/  NOP ;  /* 0x0000000000007918 */ /* 0x000fe20000000000 */
[----:B--2---:R-:W-:-:S13]  /*0b20*/  ISETP.NE.AND P0, PT, R2, 0x3, PT ;  /* 0x000000030200780c */ /* 0x004fda0003f05270 */
[----:B------:R-:W-:Y:S05]  /*0b30*/  @P0 BRA `(.L_x_12) ;  /* 0x0000000000300947 */ /* 0x000fea0003800000 */
[----:B---3--:R-:W2:Y:S01]  /*0b40*/  S2UR UR4, SR_CgaCtaId ;  /* 0x00000000000479c3 */ /* 0x008ea20000008800 */
[----:B------:R-:W-:Y:S01]  /*0b50*/  UMOV UR6, 0x400 ;  /* 0x0000040000067882 */ /* 0x000fe20000000000 */
[----:B------:R-:W-:Y:S01]  /*0b60*/  UMOV UR5, 0x20 ;  /* 0x0000002000057882 */ /* 0x000fe20000000000 */
[----:B------:R-:W-:Y:S01]  /*0b70*/  ELECT P0, URZ, PT ;  /* 0x0000000000ff782f */ /* 0x000fe20003800000 */
[----:B--2---:R-:W-:Y:S02]  /*0b80*/  ULEA UR6, UR4, UR6, 0x18 ;  /* 0x0000000604067291 */ /* 0x004fe4000f8ec0ff */
[----:B------:R-:W-:-:S04]  /*0b90*/  UIADD3 UR4, UPT, UPT, -UR5, 0x100000, URZ ;  /* 0x0010000005047890 */ /* 0x000fc8000fffe1ff */
[----:B------:R-:W-:Y:S02]  /*0ba0*/  USHF.L.U32 UR5, UR4, 0xb, URZ ;  /* 0x0000000b04057899 */ /* 0x000fe400080006ff */
[----:B------:R-:W-:Y:S01]  /*0bb0*/  USHF.L.U32 UR4, UR4, 0x1, URZ ;  /* 0x0000000104047899 */ /* 0x000fe200080006ff */
[----:B------:R-:W2:Y:S11]  /*0bc0*/  FENCE.VIEW.ASYNC.S ;  /* 0x00000000000073c6 */ /* 0x000eb60000000000 */
[----:B--2---:R2:W3:Y:S01]  /*0bd0*/  SYNCS.EXCH.64 URZ, [UR6+0x1d0], UR4 ;  /* 0x0001d00406ff75b2 */ /* 0x0044e20008000100 */
[----:B------:R2:W1:Y:S01]  /*0be0*/  SYNCS.EXCH.64 URZ, [UR6+0x1d8], UR4 ;  /* 0x0001d80406ff75b2 */ /* 0x0004620008000100 */
[----:B------:R-:W-:Y:S01]  /*0bf0*/  NOP ;  /* 0x0000000000007918 */ /* 0x000fe20000000000 */
.L_x_12:
[----:B------:R-:W4:Y:S01]  /*0c00*/  SHFL.IDX PT, R2, R56, RZ, 0x1f ;  /* 0x00001fff38027589 */ /* 0x000f2200000e0000 */
[----:B------:R-:W-:Y:S01]  /*0c10*/  NOP ;  /* 0x0000000000007918 */ /* 0x000fe20000000000 */
[----:B----4-:R-:W-:-:S13]  /*0c20*/  ISETP.NE.AND P0, PT, R2, 0x4, PT ;  /* 0x000000040200780c */ /* 0x010fda0003f05270 */
[----:B------:R-:W-:Y:S05]  /*0c30*/  @P0 BRA `(.L_x_13) ;  /* 0x0000000000440947 */ /* 0x000fea0003800000 */
[----:B--23--:R-:W2:Y:S01]  /*0c40*/  S2UR UR6, SR_CgaCtaId ;  /* 0x00000000000679c3 */ /* 0x00cea20000008800 */
[----:B------:R-:W-:Y:S01]  /*0c50*/  UMOV UR4, 0x100 ;  /* 0x0000010000047882 */ /* 0x000fe20000000000 */
[----:B------:R-:W-:Y:S01]  /*0c60*/  UMOV UR5, 0x400 ;  /* 0x0000040000057882 */ /* 0x000fe20000000000 */
[----:B------:R-:W-:Y:S01]  /*0c70*/  USEL UR4, UR4, 0xe0, UP2 ;  /* 0x000000e004047887 */ /* 0x000fe20009000000 */
[----:B------:R-:W-:Y:S01]  /*0c80*/  UMOV UR8, 0x1 ;  /* 0x0000000100087882 */ /* 0x000fe20000000000 */
[----:B------:R-:W-:Y:S01]  /*0c90*/  ELECT P0, URZ, PT ;  /* 0x0000000000ff782f */ /* 0x000fe20003800000 */
[----:B------:R-:W-:-:S04]  /*0ca0*/  UIADD3 UR8, UPT, UPT, -UR8, 0x100000, URZ ;  /* 0x0010000008087890 */ /* 0x000fc8000fffe1ff */
[----:B------:R-:W-:Y:S02]  /*0cb0*/  USHF.L.U32 UR9, UR8, 0xb, URZ ;  /* 0x0000000b08097899 */ /* 0x000fe400080006ff */
[----:B------:R-:W-:Y:S02]  /*0cc0*/  USHF.L.U32 UR8, UR8, 0x1, URZ ;  /* 0x0000000108087899 */ /* 0x000fe400080006ff */
[----:B--2---:R-:W-:Y:S02]  /*0cd0*/  ULEA UR6, UR6, UR5, 0x18 ;  /* 0x0000000506067291 */ /* 0x004fe4000f8ec0ff */
[----:B------:R-:W-:-:S04]  /*0ce0*/  UIADD3 UR4, UPT, UPT, -UR4, 0x100000, URZ ;  /* 0x0010000004047890 */ /* 0x000fc8000fffe1ff */
[----:B------:R-:W-:Y:S02]  /*0cf0*/  USHF.L.U32 UR5, UR4, 0xb, URZ ;  /* 0x0000000b04057899 */ /* 0x000fe400080006ff */
[----:B------:R-:W-:Y:S01]  /*0d00*/  USHF.L.U32 UR4, UR4, 0x1, URZ ;  /* 0x0000000104047899 */ /* 0x000fe200080006ff */
[----:B------:R-:W2:Y:S03]  /*0d10*/  FENCE.VIEW.ASYNC.S ;  /* 0x00000000000073c6 */ /* 0x000ea60000000000 */
[----:B--2---:R4:W2:Y:S08]  /*0d20*/  SYNCS.EXCH.64 URZ, [UR6+0x1e0], UR8 ;  /* 0x0001e00806ff75b2 */ /* 0x0048b00008000100 */
[----:B------:R4:W3:Y:S02]  /*0d30*/  SYNCS.EXCH.64 URZ, [UR6+0x1e8], UR4 ;  /* 0x0001e80406ff75b2 */ /* 0x0008e40008000100 */
[----:B----4-:R-:W-:Y:S01]  /*0d40*/  NOP ;  /* 0x0000000000007918 */ /* 0x010fe20000000000 */
.L_x_13:
[----:B------:R-:W4:Y:S01]  /*0d50*/  SHFL.IDX PT, R2, R56, RZ, 0x1f ;  /* 0x00001fff38027589 */ /* 0x000f2200000e0000 */
[----:B------:R-:W1:Y:S01]  /*0d60*/  S2UR UR28, SR_CTAID.X ;  /* 0x00000000001c79c3 */ /* 0x000e620000002500 */
[----:B------:R-:W-:-:S07]  /*0d70*/  NOP ;  /* 0x0000000000007918 */ /* 0x000fce0000000000 */
[----:B------:R-:W1:Y:S01]  /*0d80*/  S2UR UR22, SR_CTAID.Y ;  /* 0x00000000001679c3 */ /* 0x000e620000002600 */
[----:B----4-:R-:W-:-:S13]  /*0d90*/  ISETP.NE.AND P0, PT, R2, 0x5, PT ;  /* 0x000000050200780c */ /* 0x010fda0003f05270 */
[----:B-1----:R-:W-:Y:S05]  /*0da0*/  @P0 BRA `(.L_x_14) ;  /* 0x0000000000480947 */ /* 0x002fea0003800000 */
[----:B--23--:R-:W1:Y:S01]  /*0db0*/  S2UR UR4, SR_CgaCtaId ;  /* 0x00000000000479c3 */ /* 0x00ce620000008800 */
        /* <DEDUP_REMOVED lines=10> */
[----:B-1----:R-:W-:Y:S01]  /*0e60*/  ULEA UR4, UR4, UR5, 0x18 ;  /* 0x0000000504047291 */ /* 0x002fe2000f8ec0ff */
[----:B------:R-:W1:Y:S11]  /*0e70*/  FENCE.VIEW.ASYNC.S ;  /* 0x00000000000073c6 */ /* 0x000e760000000000 */
[----:B-1----:R1:W4:Y:S01]  /*0e80*/  SYNCS.EXCH.64 URZ, [UR4+0x1f0], UR8 ;  /* 0x0001f00804ff75b2 */ /* 0x0023220008000100 */
[----:B------:R1:W2:Y:S01]  /*0e90*/  SYNCS.EXCH.64 URZ, [UR4+0x200], UR6 ;  /* 0x0002000604ff75b2 */ /* 0x0002a20008000100 */
[----:B------:R1:W3:Y:S01]  /*0ea0*/  SYNCS.EXCH.64 URZ, [UR4+0x1f8], UR8 ;  /* 0x0001f80804ff75b2 */ /* 0x0002e20008000100 */
[----:B------:R1:W1:Y:S01]  /*0eb0*/  SYNCS.EXCH.64 URZ, [UR4+0x208], UR6 ;  /* 0x0002080604ff75b2 */ /* 0x0002620008000100 */
[----:B------:R-:W-:Y:S01]  /*0ec0*/  NOP ;  /* 0x0000000000007918 */ /* 0x000fe20000000000 */
.L_x_14:
[----:B------:R-:W-:-:S05]  /*0ed0*/  CS2R.32 R49, SR_CgaSize ;  /* 0x0000000000317805 */ /* 0x000fca0000008a00 */
[----:B------:R-:W-:-:S05]  /*0ee0*/  IMAD R49, R49, -0xa0, RZ ;  /* 0xffffff6031317824 */ /* 0x000fca00078e02ff */
[----:B--2---:R-:W-:-:S14]  /*0ef0*/  R2UR UR5, R49 ;  /* 0x00000000310572ca */ /* 0x004fdc00000e0000 */
[----:B------:R-:W2:Y:S01]  /*0f00*/  LDCU UR5, c[0x0][UR5+0x2b0] ;  /* 0x00005600050577ac */ /* 0x000ea20008000800 */
[----:B------:R-:W-:Y:S02]  /*0f10*/  I2FP.F32.U32 R49, UR28 ;  /* 0x0000001c00317c45 */ /* 0x000fe40008201000 */
[----:B------:R-:W-:-:S05]  /*0f20*/  CS2R.32 R3, SR_CgaSize ;  /* 0x0000000000037805 */ /* 0x000fca0000008a00 */
[----:B------:R-:W-:-:S06]  /*0f30*/  IMAD R3, R3, -0xa0, RZ ;  /* 0xffffff6003037824 */ /* 0x000fcc00078e02ff */
[----:B------:R-:W4:Y:S01]  /*0f40*/  LDC R3, c[0x0][R3+0x2a0] ;  /* 0x0000a80003037b82 */ /* 0x000f220000000800 */
[----:B------:R-:W-:Y:S02]  /*0f50*/  I2FP.F32.U32 R48, UR22 ;  /* 0x0000001600307c45 */ /* 0x000fe40008201000 */
[----:B------:R-:W-:-:S05]  /*0f60*/  CS2R.32 R16, SR_CgaSize ;  /* 0x0000000000107805 */ /* 0x000fca0000008a00 */
[----:B------:R-:W-:-:S05]  /*0f70*/  IMAD R16, R16, -0xa0, RZ ;  /* 0xffffff6010107824 */ /* 0x000fca00078e02ff */
[----:B-1-3--:R-:W-:-:S14]  /*0f80*/  R2UR UR4, R16 ;  /* 0x00000000100472ca */ /* 0x00afdc00000e0000 */
[----:B------:R-:W1:Y:S01]  /*0f90*/  LDCU UR4, c[0x0][UR4+0x2b4] ;  /* 0x00005680040477ac */ /* 0x000e620008000800 */
[----:B------:R-:W-:Y:S01]  /*0fa0*/  NOP ;  /* 0x0000000000007918 */ /* 0x000fe20000000000 */
[----:B------:R-:W3:Y:S01]  /*0fb0*/  S2R R16, SR_CTAID.Z ;  /* 0x0000000000107919 */ /* 0x000ee20000002700 */
[----:B------:R-:W4:Y:S01]  /*0fc0*/  LDCU UR18, c[0x0][0xc24] ;  /* 0x00018480ff1277ac */ /* 0x000f220008000800 */
[----:B------:R-:W-:-:S05]  /*0fd0*/  CS2R.32 R2, SR_CgaSize ;  /* 0x0000000000027805 */ /* 0x000fca0000008a00 */
[----:B------:R-:W-:-:S06]  /*0fe0*/  IMAD R2, R2, -0xa0, RZ ;  /* 0xffffff6002027824 */ /* 0x000fcc00078e02ff */
[----:B------:R-:W3:Y:S01]  /*0ff0*/  LDC R2, c[0x0][R2+0x2a4] ;  /* 0x0000a90002027b82 */ /* 0x000ee20000000800 */
[----:B--2---:R-:W-:Y:S01]  /*1000*/  FMUL R49, R49, UR5 ;  /* 0x0000000531317c20 */ /* 0x004fe20008400000 */
[----:B-1----:R-:W-:-:S05]  /*1010*/  FMUL R48, R48, UR4 ;  /* 0x0000000430307c20 */ /* 0x002fca0008400000 */
[----:B------:R-:W1:Y:S01]  /*1020*/  F2I.U32.TRUNC.NTZ R49, R49 ;  /* 0x0000003100317305 */ /* 0x000e62000020f000 */
[----:B----4-:R-:W-:-:S07]  /*1030*/  UISETP.GE.AND UP0, UPT, UR18, 0x1, UPT ;  /* 0x000000011200788c */ /* 0x010fce000bf06270 */
[----:B------:R-:W2:Y:S01]  /*1040*/  F2I.U32.TRUNC.NTZ R48, R48 ;  /* 0x0000003000307305 */ /* 0x000ea2000020f000 */
[----:B-1----:R-:W-:-:S05]  /*1050*/  IADD3 R49, PT, PT, -R49, RZ, RZ ;  /* 0x000000ff31317210 */ /* 0x002fca0007ffe1ff */
[----:B------:R-:W-:Y:S01]  /*1060*/  IMAD R49, R3, R49, UR28 ;  /* 0x0000001c03317e24 */ /* 0x000fe2000f8e0231 */
[----:B--2---:R-:W-:-:S05]  /*1070*/  IADD3 R48, PT, PT, -R48, RZ, RZ ;  /* 0x000000ff30307210 */ /* 0x004fca0007ffe1ff */
[----:B---3--:R-:W-:Y:S01]  /*1080*/  IMAD R48, R2, R48, UR22 ;  /* 0x0000001602307e24 */ /* 0x008fe2000f8e0230 */
[----:B------:R-:W-:Y:S06]  /*1090*/  BAR.SYNC.DEFER_BLOCKING 0x0 ;  /* 0x0000000000007b1d */ /* 0x000fec0000010000 */
[----:B------:R-:W-:Y:S05]  /*10a0*/  BRA.U !UP0, `(.L_x_15) ;  /* 0x0000000108d47547 */ /* 0x000fea000b800000 */
[----:B------:R-:W1:Y:S01]  /*10b0*/  LDCU.128 UR24, c[0x0][0xc10] ;  /* 0x00018200ff1877ac */ /* 0x000e620008000c00 */
[----:B------:R-:W2:Y:S01]  /*10c0*/  LDCU UR14, c[0x0][0x370] ;  /* 0x00006e00ff0e77ac */ /* 0x000ea20008000800 */
[----:B------:R-:W3:Y:S01]  /*10d0*/  LDCU UR8, c[0x0][0x374] ;  /* 0x00006e80ff0877ac */ /* 0x000ee20008000800 */
[----:B------:R-:W4:Y:S01]  /*10e0*/  LDCU UR19, c[0x0][0xc0c] ;  /* 0x00018180ff1377ac */ /* 0x000f220008000800 */
[----:B------:R-:W4:Y:S01]  /*10f0*/  LDCU UR9, c[0x0][0xc20] ;  /* 0x00018400ff0977ac */ /* 0x000f220008000800 */
[----:B------:R-:W4:Y:S01]  /*1100*/  LDCU.64 UR16, c[0x0][0xc28] ;  /* 0x00018500ff1077ac */ /* 0x000f220008000a00 */
[----:B-1----:R-:W-:Y:S02]  /*1110*/  UISETP.NE.AND UP0, UPT, UR26, 0x1, UPT ;  /* 0x000000011a00788c */ /* 0x002fe4000bf05270 */
[----:B---3--:R-:W-:Y:S02]  /*1120*/  UIMAD.WIDE.U32 UR4, UR8, UR27, URZ ;  /* 0x0000001b080472a5 */ /* 0x008fe4000f8e00ff */
[----:B--2---:R-:W-:-:S02]  /*1130*/  UIMAD.WIDE.U32 UR6, UR14, UR24, URZ ;  /* 0x000000180e0672a5 */ /* 0x004fc4000f8e00ff */
[----:B----4-:R-:W-:Y:S02]  /*1140*/  UISETP.NE.AND UP1, UPT, UR19, 0x1, UPT ;  /* 0x000000011300788c */ /* 0x010fe4000bf25270 */
[----:B------:R-:W-:Y:S01]  /*1150*/  UIMAD.WIDE.U32 UR10, UR22, UR27, URZ ;  /* 0x0000001b160a72a5 */ /* 0x000fe2000f8e00ff */
[----:B------:R-:W-:Y:S01]  /*1160*/  UMOV UR4, UR5 ;  /* 0x0000000500047c82 */ /* 0x000fe20008000000 */
[----:B------:R-:W-:Y:S02]  /*1170*/  UISETP.NE.AND UP4, UPT, UR18, 0x1, UPT ;  /* 0x000000011200788c */ /* 0x000fe4000bf85270 */
[----:B------:R-:W-:-:S03]  /*1180*/  @UP0 USHF.R.U32.HI UR8, URZ, UR9, UR4 ;  /* 0x00000009ff080299 */ /* 0x000fc60008011604 */
[----:B------:R-:W-:Y:S01]  /*1190*/  UMOV UR6, UR11 ;  /* 0x0000000b00067c82 */ /* 0x000fe20008000000 */
[----:B------:R-:W-:Y:S01]  /*11a0*/  UMOV UR4, UR7 ;  /* 0x0000000700047c82 */ /* 0x000fe20008000000 */
[----:B------:R-:W-:Y:S02]  /*11b0*/  USHF.R.U32.HI UR10, URZ, UR9, UR6 ;  /* 0x00000009ff0a7299 */ /* 0x000fe40008011606 */
[----:B------:R-:W-:Y:S02]  /*11c0*/  @UP1 USHF.R.U32.HI UR14, URZ, UR25, UR4 ;  /* 0x00000019ff0e1299 */ /* 0x000fe40008011604 */
[----:B------:R-:W-:Y:S02]  /*11d0*/  UIMAD.WIDE.U32 UR4, UR8, UR16, URZ ;  /* 0x00000010080472a5 */ /* 0x000fe4000f8e00ff */
[----:B------:R-:W-:Y:S02]  /*11e0*/  UIMAD.WIDE.U32 UR12, UR28, UR24, URZ ;  /* 0x000000181c0c72a5 */ /* 0x000fe4000f8e00ff */
[----:B------:R-:W-:-:S03]  /*11f0*/  UIMAD.WIDE.U32 UR6, UR14, UR16, URZ ;  /* 0x000000100e0672a5 */ /* 0x000fc6000f8e00ff */
[----:B------:R-:W-:Y:S02]  /*1200*/  UMOV UR4, UR5 ;  /* 0x0000000500047c82 */ /* 0x000fe40008000000 */
[----:B------:R-:W-:Y:S01]  /*1210*/  @UP4 USHF.R.U32.HI UR8, URZ, UR17, UR4 ;  /* 0x00000011ff084299 */ /* 0x000fe20008011604 */
[----:B------:R-:W-:Y:S02]  /*1220*/  UMOV UR9, UR13 ;  /* 0x0000000d00097c82 */ /* 0x000fe40008000000 */
[----:B------:R-:W-:Y:S01]  /*1230*/  UMOV UR4, UR7 ;  /* 0x0000000700047c82 */ /* 0x000fe20008000000 */
[----:B------:R-:W-:Y:S02]  /*1240*/  USHF.R.U32.HI UR25, URZ, UR25, UR9 ;  /* 0x00000019ff197299 */ /* 0x000fe40008011609 */
[----:B------:R-:W-:Y:S02]  /*1250*/  @UP4 USHF.R.U32.HI UR14, URZ, UR17, UR4 ;  /* 0x00000011ff0e4299 */ /* 0x000fe40008011604 */
[----:B------:R-:W-:-:S02]  /*1260*/  USEL UR9, UR22, UR10, !UP0 ;  /* 0x0000000a16097287 */ /* 0x000fc4000c000000 */
[----:B------:R-:W-:Y:S02]  /*1270*/  UIMAD UR4, UR8, UR18, URZ ;  /* 0x00000012080472a4 */ /* 0x000fe4000f8e02ff */
[----:B------:R-:W-:Y:S02]  /*1280*/  USEL UR6, UR28, UR25, !UP1 ;  /* 0x000000191c067287 */ /* 0x000fe4000c800000 */
[----:B------:R-:W-:Y:S02]  /*1290*/  UISETP.GE.AND UP0, UPT, UR9, UR4, UPT ;  /* 0x000000040900728c */ /* 0x000fe4000bf06270 */
[----:B------:R-:W-:Y:S02]  /*12a0*/  UIMAD.WIDE.U32 UR4, UR9, UR16, URZ ;  /* 0x00000010090472a5 */ /* 0x000fe4000f8e00ff */
[----:B------:R-:W-:Y:S02]  /*12b0*/  UIMAD UR7, UR14, UR18, URZ ;  /* 0x000000120e0772a4 */ /* 0x000fe4000f8e02ff */
[----:B------:R-:W-:-:S02]  /*12c0*/  UIMAD.WIDE.U32 UR10, UR6, UR16, URZ ;  /* 0x00000010060a72a5 */ /* 0x000fc4000f8e00ff */
[----:B------:R-:W-:Y:S01]  /*12d0*/  UISETP.GE.OR UP0, UPT, UR6, UR7, UP0 ;  /* 0x000000070600728c */ /* 0x000fe20008706670 */
[----:B------:R-:W-:Y:S01]  /*12e0*/  UMOV UR4, UR5 ;  /* 0x0000000500047c82 */ /* 0x000fe20008000000 */
[----:B------:R-:W-:Y:S02]  /*12f0*/  UIADD3 UR8, UPT, UPT, -UR9, URZ, URZ ;  /* 0x000000ff09087290 */ /* 0x000fe4000fffe1ff */
[----:B------:R-:W-:Y:S02]  /*1300*/  USHF.R.U32.HI UR4, URZ, UR17, UR4 ;  /* 0x00000011ff047299 */ /* 0x000fe40008011604 */
[----:B------:R-:W-:Y:S02]  /*1310*/  UIMAD UR22, UR26, UR8, UR22 ;  /* 0x000000081a1672a4 */ /* 0x000fe4000f8e0216 */
[----:B------:R-:W-:Y:S02]  /*1320*/  USEL UR7, UR9, UR4, !UP4 ;  /* 0x0000000409077287 */ /* 0x000fe4000e000000 */
[----:B------:R-:W-:Y:S01]  /*1330*/  UIADD3 UR10, UPT, UPT, -UR6, URZ, URZ ;  /* 0x000000ff060a7290 */ /* 0x000fe2000fffe1ff */
[----:B------:R-:W-:-:S02]  /*1340*/  @!UP0 UMOV UR4, UR11 ;  /* 0x0000000b00048c82 */ /* 0x000fc40008000000 */
[----:B------:R-:W-:Y:S02]  /*1350*/  @!UP0 USHF.R.U32.HI UR5, URZ, UR17, UR4 ;  /* 0x00000011ff058299 */ /* 0x000fe40008011604 */
[----:B------:R-:W-:Y:S02]  /*1360*/  UIADD3 UR4, UPT, UPT, -UR7, URZ, URZ ;  /* 0x000000ff07047290 */ /* 0x000fe4000fffe1ff */
[----:B------:R-:W-:Y:S02]  /*1370*/  @!UP0 USEL UR5, UR6, UR5, !UP4 ;  /* 0x0000000506058287 */ /* 0x000fe4000e000000 */
[----:B------:R-:W-:Y:S02]  /*1380*/  UIMAD UR8, UR18, UR4, UR9 ;  /* 0x00000004120872a4 */ /* 0x000fe4000f8e0209 */
[----:B------:R-:W-:Y:S02]  /*1390*/  @!UP0 UIADD3 UR4, UPT, UPT, UR7, -UR5, URZ ;  /* 0x8000000507048290 */ /* 0x000fe4000fffe0ff */
[----:B------:R-:W-:-:S02]  /*13a0*/  @!UP0 UIMAD UR8, UR8, UR14, UR5 ;  /* 0x0000000e080882a4 */ /* 0x000fc4000f8e0205 */
[----:B------:R-:W-:Y:S02]  /*13b0*/  @!UP0 UIMAD UR9, UR4, UR18, UR6 ;  /* 0x00000012040982a4 */ /* 0x000fe4000f8e0206 */
[----:B------:R-:W-:Y:S02]  /*13c0*/  UIMAD UR4, UR19, UR10, UR28 ;  /* 0x0000000a130472a4 */ /* 0x000fe4000f8e021c */
[----:B------:R-:W-:Y:S01]  /*13d0*/  UIMAD UR22, UR9, UR26, UR22 ;  /* 0x0000001a091672a4 */ /* 0x000fe2000f8e0216 */
[----:B------:R-:W-:Y:S02]  /*13e0*/  @!UP0 UMOV UR6, UR8 ;  /* 0x0000000800068c82 */ /* 0x000fe40008000000 */
[----:B------:R-:W-:-:S12]  /*13f0*/  UIMAD UR28, UR6, UR19, UR4 ;  /* 0x00000013061c72a4 */ /* 0x000fd8000f8e0204 */
.L_x_15:
[----:B------:R-:W1:Y:S02]  /*1400*/  LDCU UR4, c[0x0][0xc30] ;  /* 0x00018600ff0477ac */ /* 0x000e640008000800 */
[----:B-1----:R-:W-:-:S09]  /*1410*/  UISETP.NE.AND UP0, UPT, UR4, 0x1, UPT ;  /* 0x000000010400788c */ /* 0x002fd2000bf05270 */
[----:B------:R-:W-:Y:S05]  /*1420*/  BRA.U UP0, `(.L_x_16) ;  /* 0x0000000100447547 */ /* 0x000fea000b800000 */
[----:B------:R-:W1:Y:S01]  /*1430*/  LDCU.128 UR8, c[0x0][0xc10] ;  /* 0x00018200ff0877ac */ /* 0x000e620008000c00 */
[----:B------:R-:W2:Y:S01]  /*1440*/  LDCU UR12, c[0x0][0xc0c] ;  /* 0x00018180ff0c77ac */ /* 0x000ea20008000800 */
[----:B------:R-:W3:Y:S01]  /*1450*/  LDCU UR13, c[0x0][0xc20] ;  /* 0x00018400ff0d77ac */ /* 0x000ee20008000800 */
[----:B-1----:R-:W-:Y:S02]  /*1460*/  UIMAD.WIDE.U32 UR6, UR28, UR8, URZ ;  /* 0x000000081c0672a5 */ /* 0x002fe4000f8e00ff */
[----:B------:R-:W-:Y:S02]  /*1470*/  UIMAD.WIDE.U32 UR4, UR22, UR11, URZ ;  /* 0x0000000b160472a5 */ /* 0x000fe4000f8e00ff */
[----:B--2---:R-:W-:Y:S02]  /*1480*/  UISETP.NE.AND UP1, UPT, UR12, 0x1, UPT ;  /* 0x000000010c00788c */ /* 0x004fe4000bf25270 */
[----:B------:R-:W-:Y:S01]  /*1490*/  UISETP.NE.AND UP0, UPT, UR10, 0x1, UPT ;  /* 0x000000010a00788c */ /* 0x000fe2000bf05270 */
[----:B------:R-:W-:-:S02]  /*14a0*/  UMOV UR6, UR7 ;  /* 0x0000000700067c82 */ /* 0x000fc40008000000 */
[----:B------:R-:W-:Y:S01]  /*14b0*/  UMOV UR4, UR5 ;  /* 0x0000000500047c82 */ /* 0x000fe20008000000 */
[----:B------:R-:W-:Y:S02]  /*14c0*/  USHF.R.U32.HI UR6, URZ, UR9, UR6 ;  /* 0x00000009ff067299 */ /* 0x000fe40008011606 */
[----:B---3--:R-:W-:Y:S02]  /*14d0*/  USHF.R.U32.HI UR4, URZ, UR13, UR4 ;  /* 0x0000000dff047299 */ /* 0x008fe40008011604 */
[----:B------:R-:W-:Y:S02]  /*14e0*/  USEL UR5, UR28, UR6, !UP1 ;  /* 0x000000061c057287 */ /* 0x000fe4000c800000 */
[----:B------:R-:W-:-:S04]  /*14f0*/  USEL UR4, UR22, UR4, !UP0 ;  /* 0x0000000416047287 */ /* 0x000fc8000c000000 */
[----:B------:R-:W-:Y:S02]  /*1500*/  UIADD3 UR6, UPT, UPT, UR5, -UR4, URZ ;  /* 0x8000000405067290 */ /* 0x000fe4000fffe0ff */
[----:B------:R-:W-:Y:S02]  /*1510*/  UIADD3 UR4, UPT, UPT, -UR5, UR4, URZ ;  /* 0x0000000405047290 */ /* 0x000fe4000fffe1ff */
[----:B------:R-:W-:Y:S02]  /*1520*/  UIMAD UR22, UR6, UR10, UR22 ;  /* 0x0000000a061672a4 */ /* 0x000fe4000f8e0216 */
[----:B------:R-:W-:-:S12]  /*1530*/  UIMAD UR28, UR4, UR12, UR28 ;  /* 0x0000000c041c72a4 */ /* 0x000fd8000f8e021c */
.L_x_16:
[----:B------:R-:W-:Y:S01]  /*1540*/  BAR.SYNC.DEFER_BLOCKING 0x0 ;  /* 0x0000000000007b1d */ /* 0x000fe20000010000 */
[----:B------:R-:W-:Y:S01]  /*1550*/  UISETP.NE.AND UP0, UPT, UR15, 0x2, UPT ;  /* 0x000000020f00788c */ /* 0x000fe2000bf05270 */
[----:B------:R-:W-:Y:S02]  /*1560*/  ISETP.NE.OR P2, PT, R0, 0x2, !P2 ;  /* 0x000000020000780c */ /* 0x000fe40005745670 */
[----:B------:R-:W-:Y:S02]  /*1570*/  LOP3.LUT R0, R54, 0x1f, RZ, 0xc0, !PT ;  /* 0x0000001f36007812 */ /* 0x000fe400078ec0ff */
[----:B------:R-:W1:Y:S04]  /*1580*/  LDCU UR39, c[0x0][0xc24] ;  /* 0x00018480ff2777ac */ /* 0x000e680008000800 */
[----:B------:R-:W-:Y:S05]  /*1590*/  BRA.U UP0, `(.L_x_17) ;  /* 0x0000002900b47547 */ /* 0x000fea000b800000 */
[----:B------:R-:W2:Y:S01]  /*15a0*/  LDCU UR7, c[0x0][0x394] ;  /* 0x00007280ff0777ac */ /* 0x000ea20008000800 */
[----:B------:R-:W-:Y:S01]  /*15b0*/  PLOP3.LUT P1, PT, PT, PT, UP2, 0x80, 0x8 ;  /* 0x000000000008781c */ /* 0x000fe20003f2f028 */
[----:B------:R-:W-:Y:S01]  /*15c0*/  IMAD.MOV.U32 R2, RZ, RZ, RZ ;  /* 0x000000ffff027224 */ /* 0x000fe200078e00ff */
[----:B------:R-:W-:Y:S01]  /*15d0*/  ISETP.EQ.OR P3, PT, R0, RZ, P2 ;  /* 0x000000ff0000720c */ /* 0x000fe20001762670 */
[----:B------:R-:W3:Y:S01]  /*15e0*/  LDCU UR6, c[0x0][0x5d8] ;  /* 0x0000bb00ff0677ac */ /* 0x000ee20008000800 */
[----:B------:R-:W-:Y:S01]  /*15f0*/  PLOP3.LUT P1, PT, P1, PT, PT, 0x8, 0x80 ;  /* 0x000000000080781c */ /* 0x000fe20000f2e170 */
[----:B------:R-:W4:Y:S01]  /*1600*/  LDCU UR56, c[0x0][0x370] ;  /* 0x00006e00ff3877ac */ /* 0x000f220008000800 */
[----:B------:R-:W1:Y:S01]  /*1610*/  LDCU.64 UR48, c[0x0][0x348] ;  /* 0x00006900ff3077ac */ /* 0x000e620008000a00 */
[----:B------:R-:W1:Y:S01]  /*1620*/  LDCU UR55, c[0x0][0x374] ;  /* 0x00006e80ff3777ac */ /* 0x000e620008000800 */
[----:B--2---:R-:W-:Y:S02]  /*1630*/  UIADD3 UR5, UPT, UPT, UR7, 0x1f, URZ ;  /* 0x0000001f07057890 */ /* 0x004fe4000fffe0ff */
[----:B---3--:R-:W-:-:S02]  /*1640*/  UIADD3 UR6, UPT, UPT, UR6, 0x3f, URZ ;  /* 0x0000003f06067890 */ /* 0x008fc4000fffe0ff */
[----:B------:R-:W-:Y:S02]  /*1650*/  USHF.R.S32.HI UR4, URZ, 0x1f, UR5 ;  /* 0x0000001fff047899 */ /* 0x000fe40008011405 */
[----:B------:R-:W-:Y:S02]  /*1660*/  UIADD3 UR60, UPT, UPT, UR7, 0x3e, URZ ;  /* 0x0000003e073c7890 */ /* 0x000fe4000fffe0ff */
[----:B------:R-:W-:Y:S02]  /*1670*/  ULEA.HI UR4, UR4, UR5, URZ, 0x5 ;  /* 0x0000000504047291 */ /* 0x000fe4000f8f28ff */
[----:B------:R-:W-:Y:S02]  /*1680*/  UIADD3 UR5, UPT, UPT, UR7, -0x1, URZ ;  /* 0xffffffff07057890 */ /* 0x000fe4000fffe0ff */
[----:B------:R-:W-:Y:S02]  /*1690*/  USHF.R.S32.HI UR58, URZ, 0x5, UR4 ;  /* 0x00000005ff3a7899 */ /* 0x000fe40008011404 */
[----:B------:R-:W-:-:S02]  /*16a0*/  UISETP.GE.U32.AND UP1, UPT, UR5, -0x3f, UPT ;  /* 0xffffffc10500788c */ /* 0x000fc4000bf26070 */
[----:B------:R-:W-:Y:S02]  /*16b0*/  UISETP.LT.U32.AND UP0, UPT, UR58, 0x1a, UPT ;  /* 0x0000001a3a00788c */ /* 0x000fe4000bf01070 */
[----:B------:R-:W-:Y:S02]  /*16c0*/  USHF.R.S32.HI UR4, URZ, 0x1f, UR6 ;  /* 0x0000001fff047899 */ /* 0x000fe40008011406 */
[----:B------:R-:W-:Y:S02]  /*16d0*/  USEL UR57, UR58, 0x1a, UP0 ;  /* 0x0000001a3a397887 */ /* 0x000fe40008000000 */
[----:B------:R-:W-:Y:S02]  /*16e0*/  ULEA.HI UR4, UR4, UR6, URZ, 0x6 ;  /* 0x0000000604047291 */ /* 0x000fe4000f8f30ff */
[----:B------:R-:W-:Y:S02]  /*16f0*/  UIADD3 UR46, UPT, UPT, UR57, -0x1, URZ ;  /* 0xffffffff392e7890 */ /* 0x000fe4000fffe0ff */
[----:B------:R-:W-:-:S02]  /*1700*/  @UP1 UIADD3 UR46, UPT, UPT, UR57, URZ, URZ ;  /* 0x000000ff392e1290 */ /* 0x000fc4000fffe0ff */
[----:B------:R-:W-:Y:S02]  /*1710*/  USHF.R.S32.HI UR54, URZ, 0x6, UR4 ;  /* 0x00000006ff367899 */ /* 0x000fe40008011404 */
[----:B------:R-:W-:Y:S02]  /*1720*/  UIADD3 UR59, UPT, UPT, UR58, -UR57, URZ ;  /* 0x800000393a3b7290 */ /* 0x000fe4000fffe0ff */
[----:B------:R-:W-:Y:S01]  /*1730*/  UIADD3 UR46, UPT, UPT, UR46, 0x1, URZ ;  /* 0x000000012e2e7890 */ /* 0x000fe2000fffe0ff */
[----:B------:R-:W-:Y:S01]  /*1740*/  UMOV UR29, 0x1 ;  /* 0x00000001001d7882 */ /* 0x000fe20000000000 */
[----:B-1--4-:R-:W-:-:S10]  /*1750*/  UMOV UR38, URZ ;  /* 0x000000ff00267c82 */ /* 0x012fd40008000000 */
.L_x_33:
[----:B------:R-:W-:Y:S01]  /*1760*/  IMAD.U32 R4, RZ, RZ, UR54 ;  /* 0x00000036ff047e24 */ /* 0x000fe2000f8e00ff */
[----:B------:R-:W1:Y:S04]  /*1770*/  LDCU UR53, c[0x0][0x5dc] ;  /* 0x0000bb80ff3577ac */ /* 0x000e680008000800 */
[-C--:B------:R-:W-:Y:S01]  /*1780*/  IABS R0, R4.reuse ;  /* 0x0000000400007213 */ /* 0x080fe20000000000 */
[----:B------:R-:W2:Y:S01]  /*1790*/  LDCU UR45, c[0x0][0x5e0] ;  /* 0x0000bc00ff2d77ac */ /* 0x000ea20008000800 */
[----:B------:R-:W-:Y:S02]  /*17a0*/  IABS R4, R4 ;  /* 0x0000000400047213 */ /* 0x000fe40000000000 */
[----:B------:R-:W-:Y:S01]  /*17b0*/  R2UR UR6, R0 ;  /* 0x00000000000672ca */ /* 0x000fe200000e0000 */
[----:B------:R-:W-:Y:S01]  /*17c0*/  UMOV UR44, 0x400 ;  /* 0x00000400002c7882 */ /* 0x000fe20000000000 */
[----:B------:R-:W-:Y:S01]  /*17d0*/  USHF.L.U32 UR42, UR28, 0x6, URZ ;  /* 0x000000061c2a7899 */ /* 0x000fe200080006ff */
[----:B------:R-:W-:Y:S01]  /*17e0*/  UMOV UR19, URZ ;  /* 0x000000ff00137c82 */ /* 0x000fe20008000000 */
[----:B-1----:R-:W-:-:S09]  /*17f0*/  IMAD.U32 R3, RZ, RZ, UR53 ;  /* 0x00000035ff037e24 */ /* 0x002fd2000f8e00ff */
[----:B------:R-:W1:Y:S08]  /*1800*/  I2F.RP R0, UR6 ;  /* 0x0000000600007d06 */ /* 0x000e700008209400 */
[----:B-1----:R-:W1:Y:S02]  /*1810*/  MUFU.RCP R0, R0 ;  /* 0x0000000000007308 */ /* 0x002e640000001000 */
[----:B-1----:R-:W-:-:S06]  /*1820*/  VIADD R0, R0, 0xffffffe ;  /* 0x0ffffffe00007836 */ /* 0x002fcc0000000000 */
[----:B------:R-:W1:Y:S02]  /*1830*/  F2I.FTZ.U32.TRUNC.NTZ R0, R0 ;  /* 0x0000000000007305 */ /* 0x000e64000021f000 */
[----:B-1----:R-:W-:Y:S02]  /*1840*/  R2UR UR5, R0 ;  /* 0x00000000000572ca */ /* 0x002fe400000e0000 */
[----:B------:R-:W-:Y:S01]  /*1850*/  IABS R0, R3 ;  /* 0x0000000300007213 */ /* 0x000fe20000000000 */
[----:B------:R-:W-:-:S03]  /*1860*/  IMAD.U32 R3, RZ, RZ, UR22 ;  /* 0x00000016ff037e24 */ /* 0x000fc6000f8e00ff */
[----:B------:R-:W-:Y:S01]  /*1870*/  R2UR UR8, R0 ;  /* 0x00000000000872ca */ /* 0x000fe200000e0000 */
[----:B------:R-:W-:Y:S01]  /*1880*/  IMAD.MOV R0, RZ, RZ, -R4 ;  /* 0x000000ffff007224 */ /* 0x000fe200078e0a04 */
[----:B------:R-:W-:-:S04]  /*1890*/  IABS R3, R3 ;  /* 0x0000000300037213 */ /* 0x000fc80000000000 */
[----:B------:R-:W-:Y:S01]  /*18a0*/  R2UR UR9, R3 ;  /* 0x00000000030972ca */ /* 0x000fe200000e0000 */
[----:B------:R-:W-:-:S04]  /*18b0*/  UIADD3 UR4, UPT, UPT, URZ, -UR5, URZ ;  /* 0x80000005ff047290 */ /* 0x000fc8000fffe0ff */
[----:B------:R-:W-:Y:S02]  /*18c0*/  UIMAD UR7, UR4, UR6, URZ ;  /* 0x00000006040772a4 */ /* 0x000fe4000f8e02ff */
[----:B------:R-:W1:Y:S01]  /*18d0*/  I2F.RP R3, UR8 ;  /* 0x0000000800037d06 */ /* 0x000e620008209400 */
[----:B------:R-:W-:Y:S02]  /*18e0*/  UMOV UR4, URZ ;  /* 0x000000ff00047c82 */ /* 0x000fe40008000000 */
[----:B------:R-:W-:Y:S02]  /*18f0*/  UIMAD.WIDE.U32 UR4, UR5, UR7, UR4 ;  /* 0x00000007050472a5 */ /* 0x000fe4000f8e0004 */
[----:B------:R-:W-:-:S05]  /*1900*/  R2UR UR7, R0 ;  /* 0x00000000000772ca */ /* 0x000fca00000e0000 */
[----:B------:R-:W-:Y:S02]  /*1910*/  UMOV UR4, UR5 ;  /* 0x0000000500047c82 */ /* 0x000fe40008000000 */
[----:B------:R-:W-:Y:S01]  /*1920*/  UIMAD.WIDE.U32 UR4, UR4, UR9, URZ ;  /* 0x00000009040472a5 */ /* 0x000fe2000f8e00ff */
[----:B-1----:R-:W1:Y:S06]  /*1930*/  MUFU.RCP R0, R3 ;  /* 0x0000000300007308 */ /* 0x002e6c0000001000 */
[----:B------:R-:W-:Y:S02]  /*1940*/  UMOV UR4, UR5 ;  /* 0x0000000500047c82 */ /* 0x000fe40008000000 */
[----:B------:R-:W-:-:S04]  /*1950*/  UIMAD UR5, UR4, UR7, UR9 ;  /* 0x00000007040572a4 */ /* 0x000fc8000f8e0209 */
[----:B------:R-:W-:Y:S01]  /*1960*/  UISETP.GT.U32.AND UP0, UPT, UR6, UR5, UPT ;  /* 0x000000050600728c */ /* 0x000fe2000bf04070 */
[----:B-1----:R-:W-:-:S10]  /*1970*/  VIADD R0, R0, 0xffffffe ;  /* 0x0ffffffe00007836 */ /* 0x002fd40000000000 */
[----:B------:R-:W-:Y:S01]  /*1980*/  @!UP0 UIADD3 UR5, UPT, UPT, UR5, -UR6, URZ ;  /* 0x8000000605058290 */ /* 0x000fe2000fffe0ff */
[----:B------:R-:W1:Y:S01]  /*1990*/  F2I.FTZ.U32.TRUNC.NTZ R0, R0 ;  /* 0x0000000000007305 */ /* 0x000e62000021f000 */
[----:B------:R-:W-:Y:S02]  /*19a0*/  @!UP0 UIADD3 UR4, UPT, UPT, UR4, 0x1, URZ ;  /* 0x0000000104048890 */ /* 0x000fe4000fffe0ff */
[----:B------:R-:W-:Y:S02]  /*19b0*/  UISETP.GE.U32.AND UP1, UPT, UR5, UR6, UPT ;  /* 0x000000060500728c */ /* 0x000fe4000bf26070 */
[----:B------:R-:W-:-:S04]  /*19c0*/  ULOP3.LUT UR5, UR22, UR54, URZ, 0x3c, !UPT ;  /* 0x0000003616057292 */ /* 0x000fc8000f8e3cff */
[----:B------:R-:W-:-:S05]  /*19d0*/  UISETP.GE.AND UP0, UPT, UR5, URZ, UPT ;  /* 0x000000ff0500728c */ /* 0x000fca000bf06270 */
[----:B------:R-:W-:Y:S01]  /*19e0*/  @UP1 UIADD3 UR4, UPT, UPT, UR4, 0x1, URZ ;  /* 0x0000000104041890 */ /* 0x000fe2000fffe0ff */
[----:B-1----:R-:W-:Y:S01]  /*19f0*/  R2UR UR5, R0 ;  /* 0x00000000000572ca */ /* 0x002fe200000e0000 */
[----:B------:R-:W-:Y:S01]  /*1a00*/  UISETP.NE.AND UP1, UPT, UR54, URZ, UPT ;  /* 0x000000ff3600728c */ /* 0x000fe2000bf25270 */
[----:B--2---:R-:W-:-:S04]  /*1a10*/  IMAD.U32 R0, RZ, RZ, UR45 ;  /* 0x0000002dff007e24 */ /* 0x004fc8000f8e00ff */
[----:B------:R-:W-:Y:S01]  /*1a20*/  UMOV UR7, UR4 ;  /* 0x0000000400077c82 */ /* 0x000fe20008000000 */
[----:B------:R-:W-:Y:S01]  /*1a30*/  IABS R0, R0 ;  /* 0x0000000000007213 */ /* 0x000fe20000000000 */
[----:B------:R-:W-:-:S03]  /*1a40*/  @!UP0 UIADD3 UR7, UPT, UPT, -UR7, URZ, URZ ;  /* 0x000000ff07078290 */ /* 0x000fc6000fffe1ff */
[----:B------:R-:W-:Y:S01]  /*1a50*/  R2UR UR9, R0 ;  /* 0x00000000000972ca */ /* 0x000fe200000e0000 */
[----:B------:R-:W-:Y:S02]  /*1a60*/  @!UP1 ULOP3.LUT UR7, URZ, UR54, URZ, 0x33, !UPT ;  /* 0x00000036ff079292 */ /* 0x000fe4000f8e33ff */
[----:B------:R-:W-:-:S04]  /*1a70*/  UIADD3 UR4, UPT, UPT, URZ, -UR5, URZ ;  /* 0x80000005ff047290 */ /* 0x000fc8000fffe0ff */
[----:B------:R-:W-:Y:S01]  /*1a80*/  IMAD.U32 R3, RZ, RZ, UR7 ;  /* 0x00000007ff037e24 */ /* 0x000fe2000f8e00ff */
[----:B------:R-:W-:-:S03]  /*1a90*/  UIMAD UR6, UR4, UR8, URZ ;  /* 0x00000008040672a4 */ /* 0x000fc6000f8e02ff */
[----:B------:R-:W-:Y:S01]  /*1aa0*/  UMOV UR4, URZ ;  /* 0x000000ff00047c82 */ /* 0x000fe20008000000 */
[----:B------:R-:W-:Y:S01]  /*1ab0*/  IABS R3, R3 ;  /* 0x0000000300037213 */ /* 0x000fe20000000000 */
[----:B------:R-:W-:Y:S01]  /*1ac0*/  UIMAD.WIDE.U32 UR4, UR5, UR6, UR4 ;  /* 0x00000006050472a5 */ /* 0x000fe2000f8e0004 */
[----:B------:R-:W1:Y:S02]  /*1ad0*/  I2F.RP R0, UR9 ;  /* 0x0000000900007d06 */ /* 0x000e640008209400 */
[----:B------:R-:W-:Y:S01]  /*1ae0*/  R2UR UR10, R3 ;  /* 0x00000000030a72ca */ /* 0x000fe200000e0000 */
[----:B------:R-:W-:-:S03]  /*1af0*/  IMAD.U32 R3, RZ, RZ, UR29 ;  /* 0x0000001dff037e24 */ /* 0x000fc6000f8e00ff */
[----:B------:R-:W-:Y:S02]  /*1b00*/  UMOV UR4, UR5 ;  /* 0x0000000500047c82 */ /* 0x000fe40008000000 */
[----:B------:R-:W-:-:S07]  /*1b10*/  SHF.L.U32 R3, R3, 0x1f, RZ ;  /* 0x0000001f03037819 */ /* 0x000fce00000006ff */
[----:B------:R-:W-:Y:S01]  /*1b20*/  UIMAD.WIDE.U32 UR4, UR4, UR10, URZ ;  /* 0x0000000a040472a5 */ /* 0x000fe2000f8e00ff */
[----:B-1----:R-:W1:Y:S06]  /*1b30*/  MUFU.RCP R0, R0 ;  /* 0x0000000000007308 */ /* 0x002e6c0000001000 */
[----:B------:R-:W-:Y:S02]  /*1b40*/  UMOV UR4, UR5 ;  /* 0x0000000500047c82 */ /* 0x000fe40008000000 */
[----:B------:R-:W-:-:S04]  /*1b50*/  UIADD3 UR5, UPT, UPT, -UR4, URZ, URZ ;  /* 0x000000ff04057290 */ /* 0x000fc8000fffe1ff */
[----:B------:R-:W-:-:S04]  /*1b60*/  UIMAD UR5, UR8, UR5, UR10 ;  /* 0x00000005080572a4 */ /* 0x000fc8000f8e020a */
[----:B------:R-:W-:Y:S01]  /*1b70*/  UISETP.GT.U32.AND UP0, UPT, UR8, UR5, UPT ;  /* 0x000000050800728c */ /* 0x000fe2000bf04070 */
[----:B-1----:R-:W-:-:S06]  /*1b80*/  VIADD R0, R0, 0xffffffe ;  /* 0x0ffffffe00007836 */ /* 0x002fcc0000000000 */
[----:B------:R-:W1:Y:S04]  /*1b90*/  F2I.FTZ.U32.TRUNC.NTZ R0, R0 ;  /* 0x0000000000007305 */ /* 0x000e68000021f000 */
[----:B------:R-:W-:Y:S02]  /*1ba0*/  @!UP0 UIADD3 UR5, UPT, UPT, UR5, -UR8, URZ ;  /* 0x8000000805058290 */ /* 0x000fe4000fffe0ff */
[----:B------:R-:W-:Y:S02]  /*1bb0*/  @!UP0 UIADD3 UR4, UPT, UPT, UR4, 0x1, URZ ;  /* 0x0000000104048890 */ /* 0x000fe4000fffe0ff */
[----:B------:R-:W-:Y:S01]  /*1bc0*/  UISETP.GE.U32.AND UP1, UPT, UR5, UR8, UPT ;  /* 0x000000080500728c */ /* 0x000fe2000bf26070 */
[----:B------:R-:W2:Y:S01]  /*1bd0*/  S2UR UR8, SR_CgaCtaId ;  /* 0x00000000000879c3 */ /* 0x000ea20000008800 */
[----:B------:R-:W-:-:S04]  /*1be0*/  ULOP3.LUT UR5, UR7, UR53, URZ, 0x3c, !UPT ;  /* 0x0000003507057292 */ /* 0x000fc8000f8e3cff */
[----:B------:R-:W-:-:S03]  /*1bf0*/  UISETP.GE.AND UP0, UPT, UR5, URZ, UPT ;  /* 0x000000ff0500728c */ /* 0x000fc6000bf06270 */
[----:B-1----:R-:W-:Y:S02]  /*1c00*/  R2UR UR5, R0 ;  /* 0x00000000000572ca */ /* 0x002fe400000e0000 */
[----:B------:R-:W-:Y:S02]  /*1c10*/  @UP1 UIADD3 UR4, UPT, UPT, UR4, 0x1, URZ ;  /* 0x0000000104041890 */ /* 0x000fe4000fffe0ff */
[----:B------:R-:W-:-:S05]  /*1c20*/  UISETP.NE.AND UP1, UPT, UR53, URZ, UPT ;  /* 0x000000ff3500728c */ /* 0x000fca000bf25270 */
[----:B------:R-:W-:Y:S02]  /*1c30*/  UMOV UR6, UR4 ;  /* 0x0000000400067c82 */ /* 0x000fe40008000000 */
[----:B------:R-:W-:Y:S02]  /*1c40*/  @!UP0 UIADD3 UR6, UPT, UPT, -UR6, URZ, URZ ;  /* 0x000000ff06068290 */ /* 0x000fe4000fffe1ff */
[----:B------:R-:W-:Y:S02]  /*1c50*/  UIADD3 UR4, UPT, UPT, URZ, -UR5, URZ ;  /* 0x80000005ff047290 */ /* 0x000fe4000fffe0ff */
[----:B------:R-:W-:Y:S02]  /*1c60*/  @!UP1 ULOP3.LUT UR6, URZ, UR53, URZ, 0x33, !UPT ;  /* 0x00000035ff069292 */ /* 0x000fe4000f8e33ff */
[----:B--2---:R-:W-:-:S04]  /*1c70*/  ULEA UR44, UR8, UR44, 0x18 ;  /* 0x0000002c082c7291 */ /* 0x004fc8000f8ec0ff */
[----:B------:R-:W-:Y:S01]  /*1c80*/  ULEA UR8, UR38, UR44, 0x3 ;  /* 0x0000002c26087291 */ /* 0x000fe2000f8e18ff */
[----:B------:R-:W-:-:S05]  /*1c90*/  IMAD.U32 R0, RZ, RZ, UR6 ;  /* 0x00000006ff007e24 */ /* 0x000fca000f8e00ff */
[----:B------:R-:W-:-:S03]  /*1ca0*/  IABS R0, R0 ;  /* 0x0000000000007213 */ /* 0x000fc60000000000 */
[----:B------:R1:W2:Y:S01]  /*1cb0*/  SYNCS.PHASECHK.TRANS64.TRYWAIT P0, [UR8+0xd0], R3 ;  /* 0x0000d003ff0075a7 */ /* 0x0002a20008001108 */
[----:B------:R-:W-:Y:S01]  /*1cc0*/  R2UR UR10, R0 ;  /* 0x00000000000a72ca */ /* 0x000fe200000e0000 */
[----:B------:R-:W-:-:S03]  /*1cd0*/  UIMAD UR8, UR4, UR9, URZ ;  /* 0x00000009040872a4 */ /* 0x000fc6000f8e02ff */
[----:B------:R-:W-:Y:S02]  /*1ce0*/  UMOV UR4, URZ ;  /* 0x000000ff00047c82 */ /* 0x000fe40008000000 */
[----:B------:R-:W-:Y:S02]  /*1cf0*/  UIMAD.WIDE.U32 UR4, UR5, UR8, UR4 ;  /* 0x00000008050472a5 */ /* 0x000fe4000f8e0004 */
[----:B------:R-:W-:-:S04]  /*1d00*/  UIADD3 UR8, UPT, UPT, -UR6, URZ, URZ ;  /* 0x000000ff06087290 */ /* 0x000fc8000fffe1ff */
[----:B------:R-:W-:Y:S01]  /*1d10*/  UIMAD UR53, UR53, UR8, UR7 ;  /* 0x00000008353572a4 */ /* 0x000fe2000f8e0207 */
[----:B------:R-:W-:Y:S02]  /*1d20*/  UMOV UR4, UR5 ;  /* 0x0000000500047c82 */ /* 0x000fe40008000000 */
[----:B------:R-:W-:-:S07]  /*1d30*/  UIMAD.WIDE.U32 UR4, UR4, UR10, URZ ;  /* 0x0000000a040472a5 */ /* 0x000fce000f8e00ff */
[----:B------:R-:W-:Y:S02]  /*1d40*/  UMOV UR4, UR5 ;  /* 0x0000000500047c82 */ /* 0x000fe40008000000 */
[----:B------:R-:W-:-:S04]  /*1d50*/  UIADD3 UR5, UPT, UPT, -UR4, URZ, URZ ;  /* 0x000000ff04057290 */ /* 0x000fc8000fffe1ff */
[----:B------:R-:W-:-:S04]  /*1d60*/  UIMAD UR5, UR9, UR5, UR10 ;  /* 0x00000005090572a4 */ /* 0x000fc8000f8e020a */
[----:B------:R-:W-:-:S11]  /*1d70*/  UISETP.GT.U32.AND UP0, UPT, UR9, UR5, UPT ;  /* 0x000000050900728c */ /* 0x000fd6000bf04070 */
[----:B------:R-:W-:Y:S02]  /*1d80*/  @!UP0 UIADD3 UR5, UPT, UPT, UR5, -UR9, URZ ;  /* 0x8000000905058290 */ /* 0x000fe4000fffe0ff */
[----:B------:R-:W-:Y:S02]  /*1d90*/  @!UP0 UIADD3 UR4, UPT, UPT, UR4, 0x1, URZ ;  /* 0x0000000104048890 */ /* 0x000fe4000fffe0ff */
[----:B------:R-:W-:Y:S02]  /*1da0*/  UISETP.GE.U32.AND UP1, UPT, UR5, UR9, UPT ;  /* 0x000000090500728c */ /* 0x000fe4000bf26070 */
[----:B------:R-:W-:-:S04]  /*1db0*/  ULOP3.LUT UR5, UR6, UR45, URZ, 0x3c, !UPT ;  /* 0x0000002d06057292 */ /* 0x000fc8000f8e3cff */
[----:B------:R-:W-:-:S05]  /*1dc0*/  UISETP.GE.AND UP0, UPT, UR5, URZ, UPT ;  /* 0x000000ff0500728c */ /* 0x000fca000bf06270 */
[----:B------:R-:W-:Y:S02]  /*1dd0*/  @UP1 UIADD3 UR4, UPT, UPT, UR4, 0x1, URZ ;  /* 0x0000000104041890 */ /* 0x000fe4000fffe0ff */
[----:B------:R-:W-:-:S05]  /*1de0*/  UISETP.NE.AND UP1, UPT, UR45, URZ, UPT ;  /* 0x000000ff2d00728c */ /* 0x000fca000bf25270 */
[----:B------:R-:W-:Y:S01]  /*1df0*/  UMOV UR37, UR4 ;  /* 0x0000000400257c82 */ /* 0x000fe20008000000 */
[----:B------:R-:W-:Y:S02]  /*1e00*/  UIADD3 UR4, UPT, UPT, -UR7, URZ, URZ ;  /* 0x000000ff07047290 */ /* 0x000fe4000fffe1ff */
[----:B------:R-:W-:Y:S02]  /*1e10*/  @!UP0 UIADD3 UR37, UPT, UPT, -UR37, URZ, URZ ;  /* 0x000000ff25258290 */ /* 0x000fe4000fffe1ff */
[----:B------:R-:W-:Y:S02]  /*1e20*/  UISETP.GE.U32.AND UP0, UPT, UR60, 0x3f, UPT ;  /* 0x0000003f3c00788c */ /* 0x000fe4000bf06070 */
[----:B------:R-:W-:Y:S02]  /*1e30*/  @!UP1 ULOP3.LUT UR37, URZ, UR45, URZ, 0x33, !UPT ;  /* 0x0000002dff259292 */ /* 0x000fe4000f8e33ff */
[----:B------:R-:W-:Y:S02]  /*1e40*/  UIMAD UR4, UR54, UR4, UR22 ;  /* 0x00000004360472a4 */ /* 0x000fe4000f8e0216 */
[----:B------:R-:W-:-:S02]  /*1e50*/  UIADD3 UR5, UPT, UPT, -UR37, URZ, URZ ;  /* 0x000000ff25057290 */ /* 0x000fc4000fffe1ff */
[----:B------:R-:W-:Y:S02]  /*1e60*/  USHF.L.U32 UR10, UR4, 0x6, URZ ;  /* 0x00000006040a7899 */ /* 0x000fe400080006ff */
[----:B------:R-:W-:Y:S01]  /*1e70*/  UIMAD UR45, UR45, UR5, UR6 ;  /* 0x000000052d2d72a4 */ /* 0x000fe2000f8e0206 */
[----:B-1----:R-:W-:Y:S11]  /*1e80*/  BRA.U !UP0, `(.L_x_18) ;  /* 0x0000000508547547 */ /* 0x002ff6000b800000 */
[----:B------:R-:W1:Y:S01]  /*1e90*/  LDCU.64 UR8, c[0x0][0x5c0] ;  /* 0x0000b800ff0877ac */ /* 0x000e620008000a00 */
[----:B------:R-:W1:Y:S01]  /*1ea0*/  LDCU.64 UR34, c[0x0][0x5f8] ;  /* 0x0000bf00ff2277ac */ /* 0x000e620008000a00 */
[----:B------:R-:W3:Y:S01]  /*1eb0*/  LDCU UR12, c[0x0][0x5c8] ;  /* 0x0000b900ff0c77ac */ /* 0x000ee20008000800 */
[----:B------:R-:W3:Y:S01]  /*1ec0*/  LDCU UR11, c[0x0][0x600] ;  /* 0x0000c000ff0b77ac */ /* 0x000ee20008000800 */
[----:B------:R-:W4:Y:S01]  /*1ed0*/  LDCU UR24, c[0x0][0x5a8] ;  /* 0x0000b500ff1877ac */ /* 0x000f220008000800 */
[----:B------:R-:W2:Y:S01]  /*1ee0*/  LDCU UR23, c[0x0][0x59c] ;  /* 0x0000b380ff1777ac */ /* 0x000ea20008000800 */
[----:B-1----:R-:W-:Y:S01]  /*1ef0*/  UIMAD UR36, UR53, UR8, UR34 ;  /* 0x00000008352472a4 */ /* 0x002fe2000f8e0222 */
[----:B------:R-:W1:Y:S01]  /*1f00*/  LDCU UR22, c[0x0][0x590] ;  /* 0x0000b200ff1677ac */ /* 0x000e620008000800 */
[----:B---3--:R-:W-:Y:S01]  /*1f10*/  UIMAD UR34, UR37, UR12, UR11 ;  /* 0x0000000c252272a4 */ /* 0x008fe2000f8e020b */
[----:B------:R-:W3:Y:S01]  /*1f20*/  LDCU UR28, c[0x0][0x594] ;  /* 0x0000b280ff1c77ac */ /* 0x000ee20008000800 */
[----:B------:R-:W1:Y:S01]  /*1f30*/  LDCU UR27, c[0x0][0x598] ;  /* 0x0000b300ff1b77ac */ /* 0x000e620008000800 */
[----:B------:R-:W1:Y:S01]  /*1f40*/  LDCU UR26, c[0x0][0x5ac] ;  /* 0x0000b580ff1a77ac */ /* 0x000e620008000800 */
[----:B------:R-:W1:Y:S01]  /*1f50*/  LDCU UR25, c[0x0][0x5b0] ;  /* 0x0000b600ff1977ac */ /* 0x000e620008000800 */
[----:B------:R-:W1:Y:S01]  /*1f60*/  LDCU UR5, c[0x0][0x5cc] ;  /* 0x0000b980ff0577ac */ /* 0x000e620008000800 */
[----:B------:R-:W1:Y:S01]  /*1f70*/  LDCU UR4, c[0x0][0x5ec] ;  /* 0x0000bd80ff0477ac */ /* 0x000e620008000800 */
[----:B------:R-:W1:Y:S01]  /*1f80*/  LDCU.64 UR20, c[0x0][0x5a0] ;  /* 0x0000b400ff1477ac */ /* 0x000e620008000a00 */
[----:B------:R-:W1:Y:S01]  /*1f90*/  LDCU.64 UR16, c[0x0][0x5d0] ;  /* 0x0000ba00ff1077ac */ /* 0x000e620008000a00 */
[----:B------:R-:W1:Y:S01]  /*1fa0*/  LDCU.64 UR6, c[0x0][0x5f0] ;  /* 0x0000be00ff0677ac */ /* 0x000e620008000a00 */
[----:B------:R-:W-:Y:S01]  /*1fb0*/  UIMAD UR35, UR45, UR9, UR35 ;  /* 0x000000092d2372a4 */ /* 0x000fe2000f8e0223 */
[----:B------:R-:W-:Y:S01]  /*1fc0*/  UMOV UR18, URZ ;  /* 0x000000ff00127c82 */ /* 0x000fe20008000000 */
[----:B--2-4-:R-:W-:-:S10]  /*1fd0*/  UMOV UR11, UR38 ;  /* 0x00000026000b7c82 */ /* 0x014fd40008000000 */
.L_x_23:
[----:B----4-:R-:W-:Y:S01]  /*1fe0*/  @!P2 MOV R3, 0x2000 ;  /* 0x000020000003a802 */ /* 0x010fe20000000f00 */
[----:B------:R-:W-:Y:S01]  /*1ff0*/  ULEA UR41, UR11, UR44, 0x3 ;  /* 0x0000002c0b297291 */ /* 0x000fe2000f8e18ff */
[----:B--2---:R-:W-:Y:S11]  /*2000*/  @P0 BRA `(.L_x_19) ;  /* 0x0000000000100947 */ /* 0x004ff60003800000 */
[----:B------:R-:W-:Y:S04]  /*2010*/  MOV R4, UR29 ;  /* 0x0000001d00047c02 */ /* 0x000fe80008000f00 */
[----:B------:R-:W-:Y:S04]  /*2020*/  SHF.L.U32 R4, R4, 0x1f, RZ ;  /* 0x0000001f04047819 */ /* 0x000fe800000006ff */
[----:B------:R-:W2:Y:S02]  /*2030*/  SYNCS.PHASECHK.TRANS64.TRYWAIT P0, [UR41+0xd0], R4 ;  /* 0x0000d004ff0075a7 */ /* 0x000ea40008001129 */
[----:B--2---:R-:W-:Y:S05]  /*2040*/  @!P0 BRA `(.L_x_20) ;  /* 0x0000007000d88947 */ /* 0x004fea0003800000 */
.L_x_19:
[----:B------:R4:W-:Y:S01]  /*2050*/  @!P2 SYNCS.ARRIVE.TRANS64 RZ, [UR41], R3 ;  /* 0x00000003ffffa9a7 */ /* 0x0009e20008000029 */
[----:B------:R-:W-:Y:S04]  /*2060*/  BSSY.RECONVERGENT B0, `(.L_x_21) ;  /* 0x0000003000007945 */ /* 0x000fe80003800200 */
[----:B------:R-:W-:Y:S05]  /*2070*/  @P3 BRA `(.L_x_22) ;  /* 0x0000000000043947 */ /* 0x000fea0003800000 */
[----:B-1-3--:R-:W-:Y:S05]  /*2080*/  BPT.TRAP 0x1 ;  /* 0x000000040000795c */ /* 0x00afea0000300000 */
.L_x_22:
[----:B-1-3--:R-:W-:Y:S05]  /*2090*/  BSYNC.RECONVERGENT B0 ;  /* 0x0000000000007941 */ /* 0x00afea0003800200 */
.L_x_21:
[----:B------:R-:W-:Y:S02]  /*20a0*/  UIADD3 UR8, UPT, UPT, UR11, 0x1, URZ ;  /* 0x000000010b087890 */ /* 0x000fe4000fffe0ff */
[----:B------:R-:W-:Y:S02]  /*20b0*/  USHF.L.U32 UR43, UR18, 0x5, URZ ;  /* 0x00000005122b7899 */ /* 0x000fe400080006ff */
[----:B------:R-:W-:Y:S02]  /*20c0*/  UISETP.NE.AND UP0, UPT, UR8, 0x1a, UPT ;  /* 0x0000001a0800788c */ /* 0x000fe4000bf05270 */
[----:B------:R-:W-:Y:S02]  /*20d0*/  UISETP.NE.AND UP2, UPT, UR24, 0x1, UPT ;  /* 0x000000011800788c */ /* 0x000fe4000bf45270 */
[----:B------:R-:W-:Y:S02]  /*20e0*/  USEL UR9, URZ, 0x1, UP0 ;  /* 0x00000001ff097887 */ /* 0x000fe40008000000 */
[----:B------:R-:W-:Y:S02]  /*20f0*/  USEL UR38, UR8, URZ, UP0 ;  /* 0x000000ff08267287 */ /* 0x000fe40008000000 */
[----:B------:R-:W-:Y:S02]  /*2100*/  ULOP3.LUT UR29, UR29, UR9, URZ, 0x3c, !UPT ;  /* 0x000000091d1d7292 */ /* 0x000fe4000f8e3cff */
[----:B------:R-:W-:Y:S02]  /*2110*/  ULEA UR8, UR38, UR44, 0x3 ;  /* 0x0000002c26087291 */ /* 0x000fe4000f8e18ff */
[----:B------:R-:W-:Y:S02]  /*2120*/  UISETP.NE.AND UP0, UPT, UR22, 0x1, UPT ;  /* 0x000000011600788c */ /* 0x000fe4000bf05270 */
[----:B------:R-:W-:Y:S01]  /*2130*/  UIADD3 UR32, UP1, UPT, UR48, 0x80, URZ ;  /* 0x0000008030207890 */ /* 0x000fe2000ff3e0ff */
[----:B--2---:R-:W-:Y:S01]  /*2140*/  MOV R0, UR29 ;  /* 0x0000001d00007c02 */ /* 0x004fe20008000f00 */
[----:B------:R-:W-:Y:S02]  /*2150*/  UIADD3 UR18, UPT, UPT, UR18, 0x1, URZ ;  /* 0x0000000112127890 */ /* 0x000fe4000fffe0ff */
[----:B------:R-:W-:Y:S01]  /*2160*/  UIADD3.X UR33, UPT, UPT, URZ, UR49, URZ, UP1, !UPT ;  /* 0x00000031ff217290 */ /* 0x000fe20008ffe4ff */
[----:B------:R-:W-:Y:S01]  /*2170*/  SHF.L.U32 R0, R0, 0x1f, RZ ;  /* 0x0000001f00007819 */ /* 0x000fe200000006ff */
[----:B------:R-:W-:Y:S01]  /*2180*/  UMOV UR50, 0x0 ;  /* 0x0000000000327882 */ /* 0x000fe20000000000 */
[----:B------:R-:W-:Y:S02]  /*2190*/  UMOV UR51, 0x10000000 ;  /* 0x1000000000337882 */ /* 0x000fe40000000000 */
[----:B------:R1:W2:Y:S01]  /*21a0*/  SYNCS.PHASECHK.TRANS64.TRYWAIT P0, [UR8+0xd0], R0 ;  /* 0x0000d000ff0075a7 */ /* 0x0002a20008001108 */
[----:B------:R-:W-:Y:S02]  /*21b0*/  UIMAD.WIDE.U32 UR8, UR43, UR28, URZ ;  /* 0x0000001c2b0872a5 */ /* 0x000fe4000f8e00ff */
[----:B------:R-:W-:Y:S02]  /*21c0*/  ULEA UR8, UR11, UR44, 0xc ;  /* 0x0000002c0b087291 */ /* 0x000fe4000f8e60ff */
[----:B------:R-:W-:Y:S02]  /*21d0*/  USHF.R.U32.HI UR9, URZ, UR27, UR9 ;  /* 0x0000001bff097299 */ /* 0x000fe40008011609 */
[----:B------:R-:W-:Y:S02]  /*21e0*/  UIADD3 UR40, UPT, UPT, UR8, 0x3600, URZ ;  /* 0x0000360008287890 */ /* 0x000fe4000fffe0ff */
[----:B------:R-:W-:Y:S02]  /*21f0*/  USEL UR9, UR43, UR9, !UP0 ;  /* 0x000000092b097287 */ /* 0x000fe4000c000000 */
[----:B------:R-:W-:Y:S02]  /*2200*/  UISETP.NE.AND UP0, UPT, UR23, 0x1, UPT ;  /* 0x000000011700788c */ /* 0x000fe4000bf05270 */
[----:B------:R-:W-:Y:S02]  /*2210*/  UIMAD.WIDE.U32 UR12, UR9, UR20, URZ ;  /* 0x00000014090c72a5 */ /* 0x000fe4000f8e00ff */
[----:B------:R-:W-:Y:S01]  /*2220*/  ULEA UR12, UR35, UR36, 0x5 ;  /* 0x00000024230c7291 */ /* 0x000fe2000f8e28ff */
[----:B------:R-:W-:Y:S01]  /*2230*/  UTMALDG.2D [UR40], [UR32], desc[UR50] ;  /* 0x00003228200075b4 */ /* 0x000fe20008009000 */
[----:B------:R-:W-:Y:S02]  /*2240*/  USHF.R.U32.HI UR13, URZ, UR21, UR13 ;  /* 0x00000015ff0d7299 */ /* 0x000fe4000801160d */
[----:B------:R-:W-:Y:S02]  /*2250*/  ULEA UR19, UR34, UR12, 0xa ;  /* 0x0000000c22137291 */ /* 0x000fe4000f8e50ff */
[----:B------:R-:W-:Y:S02]  /*2260*/  USEL UR13, UR9, UR13, !UP0 ;  /* 0x0000000d090d7287 */ /* 0x000fe4000c000000 */
[----:B------:R-:W-:Y:S02]  /*2270*/  UIADD3 UR12, UPT, UPT, -UR9, URZ, URZ ;  /* 0x000000ff090c7290 */ /* 0x000fe4000fffe1ff */
[----:B------:R-:W-:Y:S02]  /*2280*/  UIMAD.WIDE.U32 UR14, UR13, UR26, URZ ;  /* 0x0000001a0d0e72a5 */ /* 0x000fe4000f8e00ff */
[----:B------:R-:W-:Y:S02]  /*2290*/  UIMAD UR12, UR22, UR12, UR43 ;  /* 0x0000000c160c72a4 */ /* 0x000fe4000f8e022b */
[----:B------:R-:W-:Y:S02]  /*22a0*/  UIADD3 UR30, UP0, UPT, UR48, 0x180, URZ ;  /* 0x00000180301e7890 */ /* 0x000fe4000ff1e0ff */
[----:B------:R-:W-:Y:S02]  /*22b0*/  UIADD3 UR8, UPT, UPT, UR8, 0x1d600, URZ ;  /* 0x0001d60008087890 */ /* 0x000fe4000fffe0ff */
[----:B------:R-:W-:Y:S02]  /*22c0*/  UIADD3.X UR31, UPT, UPT, URZ, UR49, URZ, UP0, !UPT ;  /* 0x00000031ff1f7290 */ /* 0x000fe400087fe4ff */
[----:B------:R-:W-:Y:S01]  /*22d0*/  UISETP.NE.AND UP0, UPT, UR18, UR46, UPT ;  /* 0x0000002e1200728c */ /* 0x000fe2000bf05270 */
[----:B------:R-:W-:Y:S02]  /*22e0*/  UMOV UR14, UR15 ;  /* 0x0000000f000e7c82 */ /* 0x000fe40008000000 */
[----:B------:R-:W-:Y:S04]  /*22f0*/  USHF.R.U32.HI UR11, URZ, UR25, UR14 ;  /* 0x00000019ff0b7299 */ /* 0x000fe8000801160e */
[----:B------:R-:W-:Y:S02]  /*2300*/  USEL UR14, UR13, UR11, !UP2 ;  /* 0x0000000b0d0e7287 */ /* 0x000fe4000d000000 */
[----:B------:R-:W-:Y:S02]  /*2310*/  UIADD3 UR11, UPT, UPT, -UR13, URZ, URZ ;  /* 0x000000ff0d0b7290 */ /* 0x000fe4000fffe1ff */
[----:B------:R-:W-:Y:S02]  /*2320*/  UIADD3 UR15, UPT, UPT, -UR14, URZ, URZ ;  /* 0x000000ff0e0f7290 */ /* 0x000fe4000fffe1ff */
[----:B------:R-:W-:Y:S02]  /*2330*/  UIMAD UR9, UR23, UR11, UR9 ;  /* 0x0000000b170972a4 */ /* 0x000fe4000f8e0209 */
[----:B------:R-:W-:Y:S02]  /*2340*/  UIMAD UR13, UR24, UR15, UR13 ;  /* 0x0000000f180d72a4 */ /* 0x000fe4000f8e020d */
[----:B------:R-:W-:Y:S02]  /*2350*/  UIMAD UR11, UR12, UR5, UR4 ;  /* 0x000000050c0b72a4 */ /* 0x000fe4000f8e0204 */
[----:B------:R-:W-:Y:S02]  /*2360*/  UIMAD UR12, UR9, UR16, UR6 ;  /* 0x00000010090c72a4 */ /* 0x000fe4000f8e0206 */
[----:B------:R-:W-:Y:S02]  /*2370*/  UIMAD UR13, UR13, UR17, UR7 ;  /* 0x000000110d0d72a4 */ /* 0x000fe4000f8e0207 */
[----:B------:R-:W-:Y:S01]  /*2380*/  UPRMT UR15, UR19, 0x5410, URZ ;  /* 0x00005410130f7896 */ /* 0x000fe200080000ff */
[----:B------:R-:W-:Y:S02]  /*2390*/  UMOV UR9, UR41 ;  /* 0x0000002900097c82 */ /* 0x000fe40008000000 */
[----:B------:R-:W-:Y:S06]  /*23a0*/  UMOV UR19, UR46 ;  /* 0x0000002e00137c82 */ /* 0x000fec0008000000 */
[----:B------:R3:W-:Y:S02]  /*23b0*/  UTMALDG.5D.IM2COL [UR8], [UR30], UR15 ;  /* 0x000000081e0073b4 */ /* 0x0007e4000806000f */
[----:B---3--:R-:W-:Y:S01]  /*23c0*/  UMOV UR11, UR38 ;  /* 0x00000026000b7c82 */ /* 0x008fe20008000000 */
[----:B-1----:R-:W-:Y:S05]  /*23d0*/  BRA.U UP0, `(.L_x_23) ;  /* 0xfffffffd00007547 */ /* 0x002fea000b83ffff */
.L_x_18:
[----:B------:R-:W-:Y:S01]  /*23e0*/  ULEA UR4, UR38, UR44, 0x3 ;  /* 0x0000002c26047291 */ /* 0x000fe2000f8e18ff */
[----:B------:R-:W-:Y:S01]  /*23f0*/  MOV R0, UR29 ;  /* 0x0000001d00007c02 */ /* 0x000fe20008000f00 */
[----:B------:R-:W-:Y:S01]  /*2400*/  @!P1 SYNCS.ARRIVE.TRANS64.A1T0 RZ, [UR44+0x1d8], RZ ;  /* 0x0001d8ffffff99a7 */ /* 0x000fe2000810002c */
[----:B------:R-:W-:Y:S02]  /*2410*/  UISETP.GT.AND UP0, UPT, UR58, UR57, UPT ;  /* 0x000000393a00728c */ /* 0x000fe4000bf04270 */
[----:B------:R-:W-:-:S04]  /*2420*/  SHF.L.U32 R0, R0, 0x1f, RZ ;  /* 0x0000001f00007819 */ /* 0x000fc800000006ff */
[----:B--2---:R1:W2:Y:S03]  /*2430*/  SYNCS.PHASECHK.TRANS64.TRYWAIT P0, [UR4+0xd0], R0 ;  /* 0x0000d000ff0075a7 */ /* 0x0042a60008001104 */
[----:B------:R-:W-:Y:S05]  /*2440*/  BRA.U !UP0, `(.L_x_24) ;  /* 0x0000000508547547 */ /* 0x000fea000b800000 */
[----:B------:R-:W3:Y:S01]  /*2450*/  LDCU.64 UR8, c[0x0][0x5c0] ;  /* 0x0000b800ff0877ac */ /* 0x000ee20008000a00 */
[----:B------:R-:W3:Y:S01]  /*2460*/  LDCU.64 UR40, c[0x0][0x5f8] ;  /* 0x0000bf00ff2877ac */ /* 0x000ee20008000a00 */
[----:B------:R-:W4:Y:S01]  /*2470*/  LDCU UR12, c[0x0][0x5c8] ;  /* 0x0000b900ff0c77ac */ /* 0x000f220008000800 */
[----:B------:R-:W4:Y:S01]  /*2480*/  LDCU UR11, c[0x0][0x600] ;  /* 0x0000c000ff0b77ac */ /* 0x000f220008000800 */
[----:B------:R-:W1:Y:S01]  /*2490*/  LDCU UR23, c[0x0][0x5a8] ;  /* 0x0000b500ff1777ac */ /* 0x000e620008000800 */
[----:B------:R-:W1:Y:S01]  /*24a0*/  LDCU UR22, c[0x0][0x59c] ;  /* 0x0000b380ff1677ac */ /* 0x000e620008000800 */
[----:B---3--:R-:W-:Y:S02]  /*24b0*/  UIMAD UR43, UR53, UR8, UR40 ;  /* 0x00000008352b72a4 */ /* 0x008fe4000f8e0228 */
[----:B------:R-:W-:Y:S01]  /*24c0*/  UIMAD UR41, UR45, UR9, UR41 ;  /* 0x000000092d2972a4 */ /* 0x000fe2000f8e0229 */
[----:B------:R-:W3:Y:S01]  /*24d0*/  LDCU UR18, c[0x0][0x590] ;  /* 0x0000b200ff1277ac */ /* 0x000ee20008000800 */
[----:B----4-:R-:W-:Y:S01]  /*24e0*/  UIMAD UR40, UR37, UR12, UR11 ;  /* 0x0000000c252872a4 */ /* 0x010fe2000f8e020b */
[----:B------:R-:W4:Y:S01]  /*24f0*/  LDCU UR27, c[0x0][0x594] ;  /* 0x0000b280ff1b77ac */ /* 0x000f220008000800 */
        /* <DEDUP_REMOVED lines=8> */
[----:B------:R-:W-:Y:S01]  /*2580*/  UIADD3 UR45, UPT, UPT, UR59, UR19, URZ ;  /* 0x000000133b2d7290 */ /* 0x000fe2000fffe0ff */
[----:B------:R-:W-:-:S11]  /*2590*/  UMOV UR11, UR38 ;  /* 0x00000026000b7c82 */ /* 0x000fd60008000000 */
.L_x_29:
[----:B--2---:R-:W-:Y:S01]  /*25a0*/  @!P2 MOV R3, 0x2000 ;  /* 0x000020000003a802 */ /* 0x004fe20000000f00 */
[----:B------:R-:W-:Y:S01]  /*25b0*/  ULEA UR33, UR11, UR44, 0x3 ;  /* 0x0000002c0b217291 */ /* 0x000fe2000f8e18ff */
[----:B--23--:R-:W-:Y:S11]  /*25c0*/  @P0 BRA `(.L_x_25) ;  /* 0x0000000000100947 */ /* 0x00cff60003800000 */
[----:B------:R-:W-:Y:S04]  /*25d0*/  MOV R4, UR29 ;  /* 0x0000001d00047c02 */ /* 0x000fe80008000f00 */
[----:B------:R-:W-:Y:S04]  /*25e0*/  SHF.L.U32 R4, R4, 0x1f, RZ ;  /* 0x0000001f04047819 */ /* 0x000fe800000006ff */
[----:B------:R-:W2:Y:S02]  /*25f0*/  SYNCS.PHASECHK.TRANS64.TRYWAIT P0, [UR33+0xd0], R4 ;  /* 0x0000d004ff0075a7 */ /* 0x000ea40008001121 */
[----:B--2---:R-:W-:Y:S05]  /*2600*/  @!P0 BRA `(.L_x_26) ;  /* 0x0000006c00808947 */ /* 0x004fea0003800000 */
.L_x_25:
[----:B------:R2:W-:Y:S01]  /*2610*/  @!P2 SYNCS.ARRIVE.TRANS64 RZ, [UR33], R3 ;  /* 0x00000003ffffa9a7 */ /* 0x0005e20008000021 */
[----:B------:R-:W-:Y:S04]  /*2620*/  BSSY.RECONVERGENT B0, `(.L_x_27) ;  /* 0x0000003000007945 */ /* 0x000fe80003800200 */
[----:B------:R-:W-:Y:S05]  /*2630*/  @P3 BRA `(.L_x_28) ;  /* 0x0000000000043947 */ /* 0x000fea0003800000 */
[----:B-1-34-:R-:W-:Y:S05]  /*2640*/  BPT.TRAP 0x1 ;  /* 0x000000040000795c */ /* 0x01afea0000300000 */
.L_x_28:
[----:B-1-34-:R-:W-:Y:S05]  /*2650*/  BSYNC.RECONVERGENT B0 ;  /* 0x0000000000007941 */ /* 0x01afea0003800200 */
.L_x_27:
        /* <DEDUP_REMOVED lines=10> */
[----:B------:R-:W-:Y:S01]  /*2700*/  MOV R0, UR29 ;  /* 0x0000001d00007c02 */ /* 0x000fe20008000f00 */
[----:B------:R-:W-:Y:S02]  /*2710*/  ULEA UR28, UR41, UR43, 0x5 ;  /* 0x0000002b291c7291 */ /* 0x000fe4000f8e28ff */
[----:B------:R-:W-:Y:S01]  /*2720*/  UIADD3.X UR37, UPT, UPT, URZ, UR49, URZ, UP1, !UPT ;  /* 0x00000031ff257290 */ /* 0x000fe20008ffe4ff */
[----:B------:R-:W-:Y:S01]  /*2730*/  SHF.L.U32 R0, R0, 0x1f, RZ ;  /* 0x0000001f00007819 */ /* 0x000fe200000006ff */
[----:B------:R-:W-:Y:S02]  /*2740*/  ULEA UR28, UR40, UR28, 0xa ;  /* 0x0000001c281c7291 */ /* 0x000fe4000f8e50ff */
[----:B------:R-:W-:Y:S01]  /*2750*/  UIADD3 UR19, UPT, UPT, UR19, 0x1, URZ ;  /* 0x0000000113137890 */ /* 0x000fe2000fffe0ff */
[----:B------:R1:W3:Y:S01]  /*2760*/  SYNCS.PHASECHK.TRANS64.TRYWAIT P0, [UR8+0xd0], R0 ;  /* 0x0000d000ff0075a7 */ /* 0x0002e20008001108 */
[----:B------:R-:W-:Y:S01]  /*2770*/  UIMAD.WIDE.U32 UR8, UR35, UR27, URZ ;  /* 0x0000001b230872a5 */ /* 0x000fe2000f8e00ff */
[----:B------:R-:W-:Y:S01]  /*2780*/  UMOV UR50, 0x0 ;  /* 0x0000000000327882 */ /* 0x000fe20000000000 */
[----:B------:R-:W-:Y:S02]  /*2790*/  UMOV UR51, 0x10000000 ;  /* 0x1000000000337882 */ /* 0x000fe40000000000 */
[----:B------:R-:W-:Y:S01]  /*27a0*/  USHF.R.U32.HI UR9, URZ, UR26, UR9 ;  /* 0x0000001aff097299 */ /* 0x000fe20008011609 */
[----:B------:R-:W-:Y:S03]  /*27b0*/  UMOV UR34, UR42 ;  /* 0x0000002a00227c82 */ /* 0x000fe60008000000 */
[----:B------:R-:W-:Y:S02]  /*27c0*/  USEL UR9, UR35, UR9, !UP0 ;  /* 0x0000000923097287 */ /* 0x000fe4000c000000 */
[----:B------:R-:W-:Y:S02]  /*27d0*/  UISETP.NE.AND UP0, UPT, UR22, 0x1, UPT ;  /* 0x000000011600788c */ /* 0x000fe4000bf05270 */
[----:B------:R-:W-:Y:S02]  /*27e0*/  UIMAD.WIDE.U32 UR12, UR9, UR20, URZ ;  /* 0x00000014090c72a5 */ /* 0x000fe4000f8e00ff */
[----:B------:R-:W-:Y:S02]  /*27f0*/  ULEA UR12, UR11, UR44, 0xc ;  /* 0x0000002c0b0c7291 */ /* 0x000fe4000f8e60ff */
[----:B------:R-:W-:Y:S02]  /*2800*/  USHF.R.U32.HI UR13, URZ, UR21, UR13 ;  /* 0x00000015ff0d7299 */ /* 0x000fe4000801160d */
[----:B------:R-:W-:Y:S02]  /*2810*/  UIADD3 UR32, UPT, UPT, UR12, 0x3600, URZ ;  /* 0x000036000c207890 */ /* 0x000fe4000fffe0ff */
[----:B------:R-:W-:Y:S02]  /*2820*/  USEL UR13, UR9, UR13, !UP0 ;  /* 0x0000000d090d7287 */ /* 0x000fe4000c000000 */
[----:B------:R-:W-:Y:S02]  /*2830*/  UIADD3 UR30, UP0, UPT, UR48, 0x180, URZ ;  /* 0x00000180301e7890 */ /* 0x000fe4000ff1e0ff */
[----:B------:R-:W-:Y:S02]  /*2840*/  UIMAD.WIDE.U32 UR14, UR13, UR25, URZ ;  /* 0x000000190d0e72a5 */ /* 0x000fe4000f8e00ff */
[----:B------:R-:W-:Y:S01]  /*2850*/  UIADD3.X UR31, UPT, UPT, URZ, UR49, URZ, UP0, !UPT ;  /* 0x00000031ff1f7290 */ /* 0x000fe200087fe4ff */
[----:B------:R-:W-:Y:S01]  /*2860*/  UTMALDG.2D [UR32], [UR36], desc[UR50] ;  /* 0x00003220240075b4 */ /* 0x000fe20008009000 */
[----:B------:R-:W-:Y:S03]  /*2870*/  UISETP.NE.AND UP0, UPT, UR19, UR45, UPT ;  /* 0x0000002d1300728c */ /* 0x000fe6000bf05270 */
[----:B------:R-:W-:Y:S02]  /*2880*/  UMOV UR8, UR15 ;  /* 0x0000000f00087c82 */ /* 0x000fe40008000000 */
[----:B------:R-:W-:Y:S02]  /*2890*/  USHF.R.U32.HI UR11, URZ, UR24, UR8 ;  /* 0x00000018ff0b7299 */ /* 0x000fe40008011608 */
[----:B------:R-:W-:Y:S02]  /*28a0*/  UIADD3 UR8, UPT, UPT, UR12, 0x1d600, URZ ;  /* 0x0001d6000c087890 */ /* 0x000fe4000fffe0ff */
[----:B------:R-:W-:Y:S02]  /*28b0*/  USEL UR14, UR13, UR11, !UP2 ;  /* 0x0000000b0d0e7287 */ /* 0x000fe4000d000000 */
[----:B------:R-:W-:Y:S02]  /*28c0*/  UIADD3 UR12, UPT, UPT, -UR9, URZ, URZ ;  /* 0x000000ff090c7290 */ /* 0x000fe4000fffe1ff */
[----:B------:R-:W-:Y:S02]  /*28d0*/  UIADD3 UR11, UPT, UPT, -UR13, URZ, URZ ;  /* 0x000000ff0d0b7290 */ /* 0x000fe4000fffe1ff */
[----:B------:R-:W-:Y:S02]  /*28e0*/  UIADD3 UR15, UPT, UPT, -UR14, URZ, URZ ;  /* 0x000000ff0e0f7290 */ /* 0x000fe4000fffe1ff */
[----:B------:R-:W-:Y:S02]  /*28f0*/  UIMAD UR12, UR18, UR12, UR35 ;  /* 0x0000000c120c72a4 */ /* 0x000fe4000f8e0223 */
[----:B------:R-:W-:Y:S02]  /*2900*/  UIMAD UR9, UR22, UR11, UR9 ;  /* 0x0000000b160972a4 */ /* 0x000fe4000f8e0209 */
[----:B------:R-:W-:Y:S02]  /*2910*/  UIMAD UR13, UR23, UR15, UR13 ;  /* 0x0000000f170d72a4 */ /* 0x000fe4000f8e020d */
[----:B------:R-:W-:Y:S02]  /*2920*/  UIMAD UR11, UR12, UR5, UR4 ;  /* 0x000000050c0b72a4 */ /* 0x000fe4000f8e0204 */
[----:B------:R-:W-:Y:S02]  /*2930*/  UIMAD UR12, UR9, UR16, UR6 ;  /* 0x00000010090c72a4 */ /* 0x000fe4000f8e0206 */
[----:B------:R-:W-:Y:S02]  /*2940*/  UIMAD UR13, UR13, UR17, UR7 ;  /* 0x000000110d0d72a4 */ /* 0x000fe4000f8e0207 */
[----:B------:R-:W-:Y:S01]  /*2950*/  UPRMT UR15, UR28, 0x5410, URZ ;  /* 0x000054101c0f7896 */ /* 0x000fe200080000ff */
[----:B------:R-:W-:Y:S08]  /*2960*/  UMOV UR9, UR33 ;  /* 0x0000002100097c82 */ /* 0x000ff00008000000 */
[----:B------:R4:W-:Y:S02]  /*2970*/  UTMALDG.5D.IM2COL [UR8], [UR30], UR15 ;  /* 0x000000081e0073b4 */ /* 0x0009e4000806000f */
[----:B----4-:R-:W-:Y:S01]  /*2980*/  UMOV UR11, UR38 ;  /* 0x00000026000b7c82 */ /* 0x010fe20008000000 */
[----:B-1----:R-:W-:Y:S05]  /*2990*/  BRA.U UP0, `(.L_x_29) ;  /* 0xfffffffd00007547 */ /* 0x002fea000b83ffff */
.L_x_24:
[----:B--2-4-:R-:W-:Y:S01]  /*29a0*/  SHF.L.U32 R3, R2, 0x1f, RZ ;  /* 0x0000001f02037819 */ /* 0x014fe200000006ff */
[----:B------:R-:W-:-:S03]  /*29b0*/  NOP ;  /* 0x0000000000007918 */ /* 0x000fc60000000000 */
[----:B---3--:R-:W2:Y:S02]  /*29c0*/  SYNCS.PHASECHK.TRANS64.TRYWAIT P0, [UR44+0x1e0], R3 ;  /* 0x0001e003ff0075a7 */ /* 0x008ea4000800112c */
[----:B--2---:R-:W-:Y:S05]  /*29d0*/  @!P0 BRA `(.L_x_30) ;  /* 0x0000006800a48947 */ /* 0x004fea0003800000 */
.L_x_133:
[----:B------:R-:W2:Y:S01]  /*29e0*/  LDS.128 R4, [UR44+0x220] ;  /* 0x0002202cff047984 */ /* 0x000ea20008000c00 */
[----:B------:R-:W-:Y:S02]  /*29f0*/  UIADD3 UR4, UPT, UPT, UR44, 0x1e8, URZ ;  /* 0x000001e82c047890 */ /* 0x000fe4000fffe0ff */
[----:B------:R-:W-:Y:S01]  /*2a00*/  UISETP.GE.AND UP0, UPT, UR39, 0x1, UPT ;  /* 0x000000012700788c */ /* 0x000fe2000bf06270 */
[----:B------:R-:W-:Y:S01]  /*2a10*/  @!PT LDS RZ, [RZ] ;  /* 0x00000000fffff984 */ /* 0x000fe20000000800 */
[----:B------:R-:W-:Y:S01]  /*2a20*/  @!PT LDS RZ, [RZ] ;  /* 0x00000000fffff984 */ /* 0x000fe20000000800 */
[----:B------:R-:W-:Y:S01]  /*2a30*/  @!PT LDS RZ, [RZ] ;  /* 0x00000000fffff984 */ /* 0x000fe20000000800 */
[----:B------:R-:W-:Y:S01]  /*2a40*/  @!PT LDS RZ, [RZ] ;  /* 0x00000000fffff984 */ /* 0x000fe20000000800 */
[----:B------:R3:W-:Y:S06]  /*2a50*/  MEMBAR.ALL.CTA ;  /* 0x0000000000007992 */ /* 0x0007ec0000008000 */
[----:B---3--:R-:W3:Y:S01]  /*2a60*/  FENCE.VIEW.ASYNC.S ;  /* 0x00000000000073c6 */ /* 0x008ee20000000000 */
[----:B------:R-:W-:-:S09]  /*2a70*/  UPRMT UR4, URZ, 0x654, UR4 ;  /* 0x00000654ff047896 */ /* 0x000fd20008000004 */
[----:B---3--:R-:W-:Y:S01]  /*2a80*/  SYNCS.ARRIVE.TRANS64.RED.A1T0 RZ, [UR4], RZ ;  /* 0x000000ffffff79a7 */ /* 0x008fe20008100404 */
[----:B--2---:R-:W-:-:S13]  /*2a90*/  LOP3.LUT P0, RZ, R6, 0x1, RZ, 0xc0, !PT ;  /* 0x0000000106ff7812 */ /* 0x004fda000780c0ff */
[----:B------:R-:W-:Y:S01]  /*2aa0*/  VOTEU.ANY UP1, P0 ;  /* 0x0000000000ff7886 */ /* 0x000fe20000020100 */
[----:B------:R-:W-:-:S13]  /*2ab0*/  PLOP3.LUT P0, PT, PT, PT, UP1, 0x80, 0x8 ;  /* 0x000000000008781c */ /* 0x000fda0003f0f018 */
[----:B-1----:R-:W-:Y:S02]  /*2ac0*/  @P0 MOV R0, R4 ;  /* 0x0000000400000202 */ /* 0x002fe40000000f00 */
[----:B------:R-:W-:Y:S02]  /*2ad0*/  @P0 LOP3.LUT R4, R5, 0xffff, RZ, 0xc0, !PT ;  /* 0x0000ffff05040812 */ /* 0x000fe400078ec0ff */
[----:B------:R-:W-:Y:S02]  /*2ae0*/  @P0 R2UR UR6, R0 ;  /* 0x00000000000602ca */ /* 0x000fe400000e0000 */
[----:B------:R-:W-:-:S11]  /*2af0*/  @P0 R2UR UR5, R4 ;  /* 0x00000000040502ca */ /* 0x000fd600000e0000 */
[----:B------:R-:W-:Y:S02]  /*2b00*/  @UP1 UMOV UR52, UR6 ;  /* 0x0000000600341c82 */ /* 0x000fe40008000000 */
[----:B------:R-:W-:Y:S01]  /*2b10*/  @UP1 UMOV UR47, UR5 ;  /* 0x00000005002f1c82 */ /* 0x000fe20008000000 */
[----:B------:R-:W-:Y:S05]  /*2b20*/  BRA.U !UP0, `(.L_x_31) ;  /* 0x0000000108d47547 */ /* 0x000fea000b800000 */
[----:B------:R-:W1:Y:S01]  /*2b30*/  LDCU.128 UR16, c[0x0][0xc10] ;  /* 0x00018200ff1077ac */ /* 0x000e620008000c00 */
[----:B------:R-:W2:Y:S01]  /*2b40*/  LDCU UR20, c[0x0][0xc20] ;  /* 0x00018400ff1477ac */ /* 0x000ea20008000800 */
[----:B------:R-:W3:Y:S01]  /*2b50*/  LDCU UR13, c[0x0][0xc0c] ;  /* 0x00018180ff0d77ac */ /* 0x000ee20008000800 */
[----:B------:R-:W4:Y:S01]  /*2b60*/  LDCU.64 UR14, c[0x0][0xc28] ;  /* 0x00018500ff0e77ac */ /* 0x000f220008000a00 */
[----:B------:R-:W-:Y:S02]  /*2b70*/  UISETP.NE.AND UP3, UPT, UR39, 0x1, UPT ;  /* 0x000000012700788c */ /* 0x000fe4000bf65270 */
[----:B-1----:R-:W-:Y:S02]  /*2b80*/  UIMAD.WIDE.U32 UR4, UR55, UR19, URZ ;  /* 0x00000013370472a5 */ /* 0x002fe4000f8e00ff */
[----:B------:R-:W-:Y:S02]  /*2b90*/  UIMAD.WIDE.U32 UR6, UR56, UR16, URZ ;  /* 0x00000010380672a5 */ /* 0x000fe4000f8e00ff */
[----:B------:R-:W-:-:S02]  /*2ba0*/  UISETP.NE.AND UP0, UPT, UR18, 0x1, UPT ;  /* 0x000000011200788c */ /* 0x000fc4000bf05270 */
[----:B------:R-:W-:Y:S01]  /*2bb0*/  UIMAD.WIDE.U32 UR10, UR47, UR19, URZ ;  /* 0x000000132f0a72a5 */ /* 0x000fe2000f8e00ff */
[----:B------:R-:W-:Y:S01]  /*2bc0*/  UMOV UR4, UR5 ;  /* 0x0000000500047c82 */ /* 0x000fe20008000000 */
[----:B---3--:R-:W-:Y:S02]  /*2bd0*/  UISETP.NE.AND UP2, UPT, UR13, 0x1, UPT ;  /* 0x000000010d00788c */ /* 0x008fe4000bf45270 */
[----:B--2---:R-:W-:Y:S02]  /*2be0*/  USHF.R.U32.HI UR5, URZ, UR20, UR4 ;  /* 0x00000014ff057299 */ /* 0x004fe40008011604 */
[----:B------:R-:W-:Y:S01]  /*2bf0*/  UIMAD.WIDE.U32 UR8, UR52, UR16, URZ ;  /* 0x00000010340872a5 */ /* 0x000fe2000f8e00ff */
[----:B------:R-:W-:Y:S01]  /*2c00*/  UMOV UR4, UR7 ;  /* 0x0000000700047c82 */ /* 0x000fe20008000000 */
[----:B------:R-:W-:Y:S02]  /*2c10*/  USEL UR5, UR55, UR5, !UP0 ;  /* 0x0000000537057287 */ /* 0x000fe4000c000000 */
[----:B------:R-:W-:-:S02]  /*2c20*/  USHF.R.U32.HI UR4, URZ, UR17, UR4 ;  /* 0x00000011ff047299 */ /* 0x000fc40008011604 */
[----:B----4-:R-:W-:Y:S02]  /*2c30*/  UIMAD.WIDE.U32 UR6, UR5, UR14, URZ ;  /* 0x0000000e050672a5 */ /* 0x010fe4000f8e00ff */
[----:B------:R-:W-:Y:S01]  /*2c40*/  USEL UR12, UR56, UR4, !UP2 ;  /* 0x00000004380c7287 */ /* 0x000fe2000d000000 */
[----:B------:R-:W-:Y:S02]  /*2c50*/  UMOV UR8, UR9 ;  /* 0x0000000900087c82 */ /* 0x000fe40008000000 */
[----:B------:R-:W-:Y:S01]  /*2c60*/  UMOV UR4, UR11 ;  /* 0x0000000b00047c82 */ /* 0x000fe20008000000 */
[----:B------:R-:W-:Y:S01]  /*2c70*/  UIMAD.WIDE.U32 UR10, UR12, UR14, URZ ;  /* 0x0000000e0c0a72a5 */ /* 0x000fe2000f8e00ff */
[----:B------:R-:W-:Y:S01]  /*2c80*/  UMOV UR6, UR7 ;  /* 0x0000000700067c82 */ /* 0x000fe20008000000 */
[----:B------:R-:W-:Y:S02]  /*2c90*/  USHF.R.U32.HI UR4, URZ, UR20, UR4 ;  /* 0x00000014ff047299 */ /* 0x000fe40008011604 */
[----:B------:R-:W-:-:S02]  /*2ca0*/  @UP3 USHF.R.U32.HI UR5, URZ, UR15, UR6 ;  /* 0x0000000fff053299 */ /* 0x000fc40008011606 */
[----:B------:R-:W-:Y:S01]  /*2cb0*/  USHF.R.U32.HI UR17, URZ, UR17, UR8 ;  /* 0x00000011ff117299 */ /* 0x000fe20008011608 */
[----:B------:R-:W-:Y:S01]  /*2cc0*/  UMOV UR6, UR11 ;  /* 0x0000000b00067c82 */ /* 0x000fe20008000000 */
[----:B------:R-:W-:Y:S02]  /*2cd0*/  USEL UR4, UR47, UR4, !UP0 ;  /* 0x000000042f047287 */ /* 0x000fe4000c000000 */
[----:B------:R-:W-:Y:S02]  /*2ce0*/  @UP3 USHF.R.U32.HI UR12, URZ, UR15, UR6 ;  /* 0x0000000fff0c3299 */ /* 0x000fe40008011606 */
[----:B------:R-:W-:Y:S02]  /*2cf0*/  UIMAD UR6, UR39, UR5, URZ ;  /* 0x00000005270672a4 */ /* 0x000fe4000f8e02ff */
[----:B------:R-:W-:Y:S02]  /*2d00*/  USEL UR5, UR52, UR17, !UP2 ;  /* 0x0000001134057287 */ /* 0x000fe4000d000000 */
[----:B------:R-:W-:-:S02]  /*2d10*/  UIMAD UR8, UR39, UR12, URZ ;  /* 0x0000000c270872a4 */ /* 0x000fc4000f8e02ff */
[----:B------:R-:W-:Y:S02]  /*2d20*/  UISETP.GE.AND UP0, UPT, UR4, UR6, UPT ;  /* 0x000000060400728c */ /* 0x000fe4000bf06270 */
[----:B------:R-:W-:Y:S02]  /*2d30*/  UIMAD.WIDE.U32 UR6, UR4, UR14, URZ ;  /* 0x0000000e040672a5 */ /* 0x000fe4000f8e00ff */
[----:B------:R-:W-:Y:S02]  /*2d40*/  UISETP.GE.OR UP0, UPT, UR5, UR8, UP0 ;  /* 0x000000080500728c */ /* 0x000fe40008706670 */
[----:B------:R-:W-:Y:S02]  /*2d50*/  UIMAD.WIDE.U32 UR8, UR5, UR14, URZ ;  /* 0x0000000e050872a5 */ /* 0x000fe4000f8e00ff */
[----:B------:R-:W-:Y:S01]  /*2d60*/  UIADD3 UR10, UPT, UPT, -UR4, URZ, URZ ;  /* 0x000000ff040a7290 */ /* 0x000fe2000fffe1ff */
[----:B------:R-:W-:Y:S02]  /*2d70*/  UMOV UR6, UR7 ;  /* 0x0000000700067c82 */ /* 0x000fe40008000000 */
[----:B------:R-:W-:-:S02]  /*2d80*/  USHF.R.U32.HI UR6, URZ, UR15, UR6 ;  /* 0x0000000fff067299 */ /* 0x000fc40008011606 */
[----:B------:R-:W-:Y:S02]  /*2d90*/  UIMAD UR10, UR18, UR10, UR47 ;  /* 0x0000000a120a72a4 */ /* 0x000fe4000f8e022f */
[----:B------:R-:W-:Y:S01]  /*2da0*/  USEL UR6, UR4, UR6, !UP3 ;  /* 0x0000000604067287 */ /* 0x000fe2000d800000 */
[----:B------:R-:W-:Y:S01]  /*2db0*/  @!UP0 UMOV UR7, UR9 ;  /* 0x0000000900078c82 */ /* 0x000fe20008000000 */
[----:B------:R-:W-:Y:S02]  /*2dc0*/  UIADD3 UR9, UPT, UPT, -UR5, URZ, URZ ;  /* 0x000000ff05097290 */ /* 0x000fe4000fffe1ff */
[----:B------:R-:W-:Y:S02]  /*2dd0*/  @!UP0 USHF.R.U32.HI UR7, URZ, UR15, UR7 ;  /* 0x0000000fff078299 */ /* 0x000fe40008011607 */
[----:B------:R-:W-:Y:S02]  /*2de0*/  UIADD3 UR8, UPT, UPT, -UR6, URZ, URZ ;  /* 0x000000ff06087290 */ /* 0x000fe4000fffe1ff */
[----:B------:R-:W-:-:S02]  /*2df0*/  @!UP0 USEL UR7, UR5, UR7, !UP3 ;  /* 0x0000000705078287 */ /* 0x000fc4000d800000 */
[----:B------:R-:W-:Y:S02]  /*2e00*/  UIMAD UR8, UR39, UR8, UR4 ;  /* 0x00000008270872a4 */ /* 0x000fe4000f8e0204 */
[----:B------:R-:W-:Y:S02]  /*2e10*/  @!UP0 UIADD3 UR6, UPT, UPT, UR6, -UR7, URZ ;  /* 0x8000000706068290 */ /* 0x000fe4000fffe0ff */
[----:B------:R-:W-:Y:S02]  /*2e20*/  @!UP0 UIMAD UR7, UR8, UR12, UR7 ;  /* 0x0000000c080782a4 */ /* 0x000fe4000f8e0207 */
[----:B------:R-:W-:Y:S02]  /*2e30*/  @!UP0 UIMAD UR4, UR39, UR6, UR5 ;  /* 0x00000006270482a4 */ /* 0x000fe4000f8e0205 */
[----:B------:R-:W-:Y:S02]  /*2e40*/  UIMAD UR6, UR13, UR9, UR52 ;  /* 0x000000090d0672a4 */ /* 0x000fe4000f8e0234 */
[----:B------:R-:W-:Y:S01]  /*2e50*/  UIMAD UR47, UR4, UR18, UR10 ;  /* 0x00000012042f72a4 */ /* 0x000fe2000f8e020a */
[----:B------:R-:W-:-:S02]  /*2e60*/  @!UP0 UMOV UR5, UR7 ;  /* 0x0000000700058c82 */ /* 0x000fc40008000000 */
[----:B------:R-:W-:-:S12]  /*2e70*/  UIMAD UR52, UR5, UR13, UR6 ;  /* 0x0000000d053472a4 */ /* 0x000fd8000f8e0206 */
.L_x_31:
        /* <DEDUP_REMOVED lines=20> */
.L_x_32:
[----:B------:R-:W-:Y:S02]  /*2fc0*/  R2UR UR5, R49 ;  /* 0x00000000310572ca */ /* 0x000fe400000e0000 */
[----:B------:R-:W-:Y:S02]  /*2fd0*/  R2UR UR4, R48 ;  /* 0x00000000300472ca */ /* 0x000fe400000e0000 */
[----:B------:R-:W-:Y:S02]  /*2fe0*/  PLOP3.LUT P1, PT, PT, PT, PT, 0x80, 0x8 ;  /* 0x000000000008781c */ /* 0x000fe40003f2f070 */
[----:B------:R-:W-:-:S07]  /*2ff0*/  LOP3.LUT R2, R2, 0x1, RZ, 0x3c, !PT ;  /* 0x0000000102027812 */ /* 0x000fce00078e3cff */
[----:B------:R-:W-:Y:S02]  /*3000*/  UIADD3 UR28, UPT, UPT, UR52, UR5, URZ ;  /* 0x00000005341c7290 */ /* 0x000fe4000fffe0ff */
[----:B------:R-:W-:Y:S01]  /*3010*/  UIADD3 UR22, UPT, UPT, UR47, UR4, URZ ;  /* 0x000000042f167290 */ /* 0x000fe2000fffe0ff */
[----:B------:R-:W-:Y:S11]  /*3020*/  BRA.U UP1, `(.L_x_33) ;  /* 0xffffffe501cc7547 */ /* 0x000ff6000b83ffff */
[----:B------:R-:W-:Y:S01]  /*3030*/  UIADD3 UR44, UPT, UPT, UR44, 0xd0, URZ ;  /* 0x000000d02c2c7890 */ /* 0x000fe2000fffe0ff */
[----:B------:R-:W-:-:S03]  /*3040*/  MOV R2, UR29 ;  /* 0x0000001d00027c02 */ /* 0x000fc60008000f00 */
[----:B------:R-:W-:Y:S01]  /*3050*/  ULEA UR4, UR38, UR44, 0x3 ;  /* 0x0000002c26047291 */ /* 0x000fe2000f8e18ff */
[----:B------:R-:W-:-:S08]  /*3060*/  SHF.L.U32 R2, R2, 0x1f, RZ ;  /* 0x0000001f02027819 */ /* 0x000fd000000006ff */
[----:B------:R-:W1:Y:S02]  /*3070*/  SYNCS.PHASECHK.TRANS64.TRYWAIT P0, [UR4], R2 ;  /* 0x00000002ff0075a7 */ /* 0x000e640008001104 */
[----:B-1----:R-:W-:Y:S05]  /*3080*/  @!P0 BRA `(.L_x_34) ;  /* 0x0000006400108947 */ /* 0x002fea0003800000 */
.L_x_135:
[----:B------:R-:W-:-:S04]  /*3090*/  UIADD3 UR4, UPT, UPT, UR38, 0x1, URZ ;  /* 0x0000000126047890 */ /* 0x000fc8000fffe0ff */
[----:B------:R-:W-:-:S04]  /*30a0*/  UISETP.NE.AND UP0, UPT, UR4, 0x1a, UPT ;  /* 0x0000001a0400788c */ /* 0x000fc8000bf05270 */
[----:B------:R-:W-:Y:S02]  /*30b0*/  USEL UR5, URZ, 0x1, UP0 ;  /* 0x00000001ff057887 */ /* 0x000fe40008000000 */
[----:B------:R-:W-:Y:S02]  /*30c0*/  USEL UR4, UR4, URZ, UP0 ;  /* 0x000000ff04047287 */ /* 0x000fe40008000000 */
[----:B------:R-:W-:Y:S02]  /*30d0*/  ULOP3.LUT UR6, UR29, UR5, URZ, 0x3c, !UPT ;  /* 0x000000051d067292 */ /* 0x000fe4000f8e3cff */
[----:B------:R-:W-:-:S04]  /*30e0*/  ULEA UR5, UR4, UR44, 0x3 ;  /* 0x0000002c04057291 */ /* 0x000fc8000f8e18ff */
[----:B-1----:R-:W-:-:S04]  /*30f0*/  MOV R2, UR6 ;  /* 0x0000000600027c02 */ /* 0x002fc80008000f00 */
[----:B------:R-:W-:-:S04]  /*3100*/  SHF.L.U32 R2, R2, 0x1f, RZ ;  /* 0x0000001f02027819 */ /* 0x000fc800000006ff */
[----:B------:R-:W1:Y:S02]  /*3110*/  SYNCS.PHASECHK.TRANS64.TRYWAIT P0, [UR5], R2 ;  /* 0x00000002ff0075a7 */ /* 0x000e640008001105 */
[----:B-1----:R-:W-:Y:S05]  /*3120*/  @!P0 BRA `(.L_x_35) ;  /* 0x0000006400008947 */ /* 0x002fea0003800000 */
.L_x_137:
        /* <DEDUP_REMOVED lines=10> */
.L_x_139:
        /* <DEDUP_REMOVED lines=10> */
.L_x_141:
        /* <DEDUP_REMOVED lines=10> */
.L_x_143:
        /* <DEDUP_REMOVED lines=10> */
.L_x_145:
        /* <DEDUP_REMOVED lines=10> */
.L_x_147:
        /* <DEDUP_REMOVED lines=10> */
.L_x_149:
        /* <DEDUP_REMOVED lines=10> */
.L_x_151:
        /* <DEDUP_REMOVED lines=10> */
.L_x_153:
        /* <DEDUP_REMOVED lines=10> */
.L_x_155:
        /* <DEDUP_REMOVED lines=10> */
.L_x_157:
        /* <DEDUP_REMOVED lines=10> */
.L_x_159:
        /* <DEDUP_REMOVED lines=10> */
.L_x_161:
        /* <DEDUP_REMOVED lines=10> */
.L_x_163:
        /* <DEDUP_REMOVED lines=10> */
.L_x_165:
        /* <DEDUP_REMOVED lines=10> */
.L_x_167:
        /* <DEDUP_REMOVED lines=10> */
.L_x_169:
        /* <DEDUP_REMOVED lines=10> */
.L_x_171:
        /* <DEDUP_REMOVED lines=10> */
.L_x_173:
        /* <DEDUP_REMOVED lines=10> */
.L_x_175:
        /* <DEDUP_REMOVED lines=10> */
.L_x_177:
        /* <DEDUP_REMOVED lines=10> */
.L_x_179:
        /* <DEDUP_REMOVED lines=10> */
.L_x_181:
        /* <DEDUP_REMOVED lines=10> */
.L_x_183:
[----:B------:R-:W-:-:S04]  /*3f90*/  UIADD3 UR4, UPT, UPT, UR4, 0x1, URZ ;  /* 0x0000000104047890 */ /* 0x000fc8000fffe0ff */
[----:B------:R-:W-:-:S04]  /*3fa0*/  UISETP.NE.AND UP0, UPT, UR4, 0x1a, UPT ;  /* 0x0000001a0400788c */ /* 0x000fc8000bf05270 */
[----:B------:R-:W-:Y:S02]  /*3fb0*/  USEL UR5, URZ, 0x1, UP0 ;  /* 0x00000001ff057887 */ /* 0x000fe40008000000 */
[----:B------:R-:W-:Y:S02]  /*3fc0*/  USEL UR4, UR4, URZ, UP0 ;  /* 0x000000ff04047287 */ /* 0x000fe40008000000 */
[----:B------:R-:W-:Y:S02]  /*3fd0*/  ULOP3.LUT UR5, UR6, UR5, URZ, 0x3c, !UPT ;  /* 0x0000000506057292 */ /* 0x000fe4000f8e3cff */
[----:B------:R-:W-:-:S04]  /*3fe0*/  ULEA UR4, UR4, UR44, 0x3 ;  /* 0x0000002c04047291 */ /* 0x000fc8000f8e18ff */
[----:B-1----:R-:W-:Y:S02]  /*3ff0*/  IMAD.U32 R2, RZ, RZ, UR5 ;  /* 0x00000005ff027e24 */ /* 0x002fe4000f8e00ff */
[----:B------:R-:W-:-:S03]  /*4000*/  MOV R0, UR4 ;  /* 0x0000000400007c02 */ /* 0x000fc60008000f00 */
[----:B------:R-:W-:-:S07]  /*4010*/  SHF.L.U32 R2, R2, 0x1f, RZ ;  /* 0x0000001f02027819 */ /* 0x000fce00000006ff */
.L_x_59:
[----:B-1----:R1:W2:Y:S02]  /*4020*/  SYNCS.PHASECHK.TRANS64.TRYWAIT P0, [R0+URZ], R2 ;  /* 0x00000002000075a7 */ /* 0x0022a400080011ff */
[----:B--2---:R-:W-:Y:S05]  /*4030*/  @!P0 NANOSLEEP.SYNCS 0x989680 ;  /* 0x009896800000895d */ /* 0x004fea0003900000 */
[----:B------:R-:W2:Y:S02]  /*4040*/  @!P0 SYNCS.PHASECHK.TRANS64 P0, [R0+URZ], R2 ;  /* 0x00000002000085a7 */ /* 0x000ea400080010ff */
[----:B--2---:R-:W-:Y:S05]  /*4050*/  @P0 EXIT ;  /* 0x000000000000094d */ /* 0x004fea0003800000 */
[----:B------:R-:W-:Y:S05]  /*4060*/  BRA `(.L_x_59) ;  /* 0xfffffffc00ec7947 */ /* 0x000fea000383ffff */
.L_x_17:
[----:B------:R-:W2:Y:S02]  /*4070*/  S2UR UR4, SR_CgaCtaId ;  /* 0x00000000000479c3 */ /* 0x000ea40000008800 */
[----:B--2---:R-:W-:-:S04]  /*4080*/  UISETP.NE.AND UP0, UPT, UR4, URZ, UPT ;  /* 0x000000ff0400728c */ /* 0x004fc8000bf05270 */
[----:B------:R-:W-:-:S09]  /*4090*/  UISETP.NE.OR UP0, UPT, UR15, 0x1, UP0 ;  /* 0x000000010f00788c */ /* 0x000fd20008705670 */
[----:B------:R-:W-:Y:S05]  /*40a0*/  BRA.U UP0, `(.L_x_60) ;  /* 0x0000000100b47547 */ /* 0x000fea000b800000 */
[----:B------:R-:W2:Y:S01]  /*40b0*/  S2UR UR5, SR_CgaCtaId ;  /* 0x00000000000579c3 */ /* 0x000ea20000008800 */
[----:B------:R-:W-:Y:S01]  /*40c0*/  UMOV UR4, 0x400 ;  /* 0x0000040000047882 */ /* 0x000fe20000000000 */
[----:B------:R-:W-:Y:S01]  /*40d0*/  HFMA2 R3, -RZ, RZ, 0, 5.9604644775390625e-08 ;  /* 0x00000001ff037431 */ /* 0x000fe200000001ff */
[----:B------:R-:W-:Y:S01]  /*40e0*/  ISETP.NE.AND P0, PT, R0, RZ, PT ;  /* 0x000000ff0000720c */ /* 0x000fe20003f05270 */
[----:B------:R-:W-:Y:S01]  /*40f0*/  IMAD.MOV.U32 R8, RZ, RZ, RZ ;  /* 0x000000ffff087224 */ /* 0x000fe200078e00ff */
[----:B--2---:R-:W-:-:S04]  /*4100*/  ULEA UR4, UR5, UR4, 0x18 ;  /* 0x0000000405047291 */ /* 0x004fc8000f8ec0ff */
[----:B------:R-:W-:Y:S02]  /*4110*/  UIADD3 UR5, UPT, UPT, UR4, 0x1e8, URZ ;  /* 0x000001e804057890 */ /* 0x000fe4000fffe0ff */
[----:B------:R-:W-:Y:S02]  /*4120*/  UIADD3 UR8, UPT, UPT, UR4, 0x1e0, URZ ;  /* 0x000001e004087890 */ /* 0x000fe4000fffe0ff */
[----:B------:R-:W-:-:S12]  /*4130*/  UPRMT UR5, URZ, 0x654, UR5 ;  /* 0x00000654ff057896 */ /* 0x000fd80008000005 */
.L_x_63:
[----:B------:R-:W-:Y:S01]  /*4140*/  SHF.L.U32 R6, R3, 0x1f, RZ ;  /* 0x0000001f03067819 */ /* 0x000fe200000006ff */
[----:B------:R-:W-:Y:S02]  /*4150*/  IMAD.U32 R4, RZ, RZ, UR8 ;  /* 0x00000008ff047e24 */ /* 0x000fe4000f8e00ff */
[----:B------:R-:W-:Y:S01]  /*4160*/  @!P0 IMAD.MOV.U32 R5, RZ, RZ, 0x10 ;  /* 0x00000010ff058424 */ /* 0x000fe200078e00ff */
[----:B------:R-:W2:Y:S02]  /*4170*/  SYNCS.PHASECHK.TRANS64.TRYWAIT P1, [UR4+0x1e8], R6 ;  /* 0x0001e806ff0075a7 */ /* 0x000ea40008021104 */
[----:B------:R-:W-:-:S04]  /*4180*/  PRMT R4, R0, 0x654, R4 ;  /* 0x0000065400047816 */ /* 0x000fc80000000004 */
[----:B------:R-:W-:Y:S01]  /*4190*/  SEL R2, R4, R2, !P0 ;  /* 0x0000000204027207 */ /* 0x000fe20004000000 */
[----:B--2---:R-:W-:Y:S06]  /*41a0*/  @!P1 BRA `(.L_x_61) ;  /* 0x0000005c00209947 */ /* 0x004fec0003800000 */
.L_x_185:
[----:B------:R-:W-:Y:S01]  /*41b0*/  UIADD3 UR6, UPT, UPT, UR4, 0x220, URZ ;  /* 0x0000022004067890 */ /* 0x000fe2000fffe0ff */
[----:B------:R3:W-:Y:S01]  /*41c0*/  @!P0 SYNCS.ARRIVE.TRANS64.RED RZ, [R2+URZ], R5 ;  /* 0x0000000502ff89a7 */ /* 0x0007e200080004ff */
[----:B------:R-:W-:Y:S01]  /*41d0*/  UIADD3 UR7, UPT, UPT, UR4, 0x1e0, URZ ;  /* 0x000001e004077890 */ /* 0x000fe2000fffe0ff */
[----:B------:R-:W-:-:S08]  /*41e0*/  LOP3.LUT R3, R3, 0x1, RZ, 0x3c, !PT ;  /* 0x0000000103037812 */ /* 0x000fd000078e3cff */
[----:B------:R-:W-:Y:S06]  /*41f0*/  UGETNEXTWORKID.BROADCAST [UR6], [UR7] ;  /* 0x00000000060073ca */ /* 0x000fec0008000100 */
[----:B---3--:R-:W-:-:S04]  /*4200*/  SHF.L.U32 R5, R8, 0x1f, RZ ;  /* 0x0000001f08057819 */ /* 0x008fc800000006ff */
[----:B------:R-:W3:Y:S02]  /*4210*/  SYNCS.PHASECHK.TRANS64.TRYWAIT P1, [UR4+0x1e0], R5 ;  /* 0x0001e005ff0075a7 */ /* 0x000ee40008021104 */
[----:B---3--:R-:W-:Y:S05]  /*4220*/  @!P1 BRA `(.L_x_62) ;  /* 0x0000005c00189947 */ /* 0x008fea0003800000 */
.L_x_187:
[----:B--2---:R-:W2:Y:S01]  /*4230*/  LDS.128 R4, [UR4+0x220] ;  /* 0x00022004ff047984 */ /* 0x004ea20008000c00 */
[----:B------:R-:W-:Y:S01]  /*4240*/  LOP3.LUT R8, R8, 0x1, RZ, 0x3c, !PT ;  /* 0x0000000108087812 */ /* 0x000fe200078e3cff */
[----:B------:R-:W-:Y:S01]  /*4250*/  @!PT LDS RZ, [RZ] ;  /* 0x00000000fffff984 */ /* 0x000fe20000000800 */
[----:B------:R-:W-:Y:S01]  /*4260*/  @!PT LDS RZ, [RZ] ;  /* 0x00000000fffff984 */ /* 0x000fe20000000800 */
[----:B------:R-:W-:Y:S01]  /*4270*/  @!PT LDS RZ, [RZ] ;  /* 0x00000000fffff984 */ /* 0x000fe20000000800 */
[----:B------:R-:W-:Y:S01]  /*4280*/  @!PT LDS RZ, [RZ] ;  /* 0x00000000fffff984 */ /* 0x000fe20000000800 */
[----:B------:R3:W-:Y:S06]  /*4290*/  MEMBAR.ALL.CTA ;  /* 0x0000000000007992 */ /* 0x0007ec0000008000 */
[----:B---3--:R-:W3:Y:S02]  /*42a0*/  FENCE.VIEW.ASYNC.S ;  /* 0x00000000000073c6 */ /* 0x008ee40000000000 */
[----:B---3--:R-:W-:Y:S01]  /*42b0*/  SYNCS.ARRIVE.TRANS64.RED.A1T0 RZ, [UR5], RZ ;  /* 0x000000ffffff79a7 */ /* 0x008fe20008100405 */
[----:B--2---:R-:W-:-:S13]  /*42c0*/  LOP3.LUT P1, RZ, R6, 0x1, RZ, 0xc0, !PT ;  /* 0x0000000106ff7812 */ /* 0x004fda000782c0ff */
[----:B------:R-:W-:Y:S05]  /*42d0*/  @P1 BRA `(.L_x_63) ;  /* 0xfffffffc00981947 */ /* 0x000fea000383ffff */
[----:B------:R-:W-:-:S04]  /*42e0*/  SHF.L.U32 R0, R3, 0x1f, RZ ;  /* 0x0000001f03007819 */ /* 0x000fc800000006ff */
[----:B------:R-:W2:Y:S02]  /*42f0*/  SYNCS.PHASECHK.TRANS64 P0, [UR4+0x1e8], R0 ;  /* 0x0001e800ff0075a7 */ /* 0x000ea40008001004 */
[----:B-12---:R-:W-:Y:S05]  /*4300*/  @P0 EXIT ;  /* 0x000000000000094d */ /* 0x006fea0003800000 */
[----:B------:R-:W-:-:S07]  /*4310*/  MOV R0, UR4 ;  /* 0x0000000400007c02 */ /* 0x000fce0008000f00 */
.L_x_64:
[----:B-1----:R-:W-:-:S04]  /*4320*/  SHF.L.U32 R2, R3, 0x1f, RZ ;  /* 0x0000001f03027819 */ /* 0x002fc800000006ff */
[----:B------:R1:W2:Y:S03]  /*4330*/  SYNCS.PHASECHK.TRANS64.TRYWAIT P0, [R0+URZ+0x1e8], R2 ;  /* 0x0001e802000075a7 */ /* 0x0002a600080011ff */
[----:B--2---:R-:W-:Y:S05]  /*4340*/  @!P0 NANOSLEEP.SYNCS 0x989680 ;  /* 0x009896800000895d */ /* 0x004fea0003900000 */
[----:B------:R-:W2:Y:S02]  /*4350*/  @!P0 SYNCS.PHASECHK.TRANS64 P0, [R0+URZ+0x1e8], R2 ;  /* 0x0001e802000085a7 */ /* 0x000ea400080010ff */
[----:B--2---:R-:W-:Y:S05]  /*4360*/  @P0 EXIT ;  /* 0x000000000000094d */ /* 0x004fea0003800000 */
[----:B------:R-:W-:Y:S05]  /*4370*/  BRA `(.L_x_64) ;  /* 0xfffffffc00e87947 */ /* 0x000fea000383ffff */
.L_x_60:
[----:B------:R-:W-:-:S09]  /*4380*/  UISETP.NE.AND UP0, UPT, UR15, URZ, UPT ;  /* 0x000000ff0f00728c */ /* 0x000fd2000bf05270 */
[----:B------:R-:W-:Y:S05]  /*4390*/  BRA.U UP0, `(.L_x_65) ;  /* 0x0000000d003c7547 */ /* 0x000fea000b800000 */
[----:B------:R-:W2:Y:S01]  /*43a0*/  S2UR UR7, SR_CgaCtaId ;  /* 0x00000000000779c3 */ /* 0x000ea20000008800 */
[----:B------:R-:W-:Y:S01]  /*43b0*/  UMOV UR4, 0x40 ;  /* 0x0000004000047882 */ /* 0x000fe20000000000 */
[----:B------:R-:W-:Y:S01]  /*43c0*/  NOP ;  /* 0x0000000000007918 */ /* 0x000fe20000000000 */
[----:B------:R-:W-:Y:S01]  /*43d0*/  UMOV UR6, 0x400 ;  /* 0x0000040000067882 */ /* 0x000fe20000000000 */
[----:B--2---:R-:W-:Y:S02]  /*43e0*/  ULEA UR5, UR7, UR4, 0x18 ;  /* 0x0000000407057291 */ /* 0x004fe4000f8ec0ff */
[----:B------:R-:W-:-:S07]  /*43f0*/  ULEA UR6, UR7, UR6, 0x18 ;  /* 0x0000000607067291 */ /* 0x000fce000f8ec0ff */
[----:B------:R-:W2:Y:S02]  /*4400*/  LDS.U8 R0, [UR5+0x1c] ;  /* 0x00001c05ff007984 */ /* 0x000ea40008000000 */
[----:B--2---:R-:W-:-:S13]  /*4410*/  ISETP.NE.AND P0, PT, R0, RZ, PT ;  /* 0x000000ff0000720c */ /* 0x004fda0003f05270 */
[----:B------:R-:W-:Y:S05]  /*4420*/  @P0 BRA `(.L_x_66) ;  /* 0x0000000000580947 */ /* 0x000fea0003800000 */
[----:B------:R-:W-:-:S13]  /*4430*/  ELECT P0, URZ, PT ;  /* 0x0000000000ff782f */ /* 0x000fda0003800000 */
[----:B------:R-:W-:Y:S05]  /*4440*/  @!P0 BRA `(.L_x_67) ;  /* 0x0000000000608947 */ /* 0x000fea0003800000 */
[----:B------:R-:W-:Y:S01]  /*4450*/  UMOV UR4, 0x10 ;  /* 0x0000001000047882 */ /* 0x000fe20000000000 */
[----:B------:R-:W-:Y:S01]  /*4460*/  HFMA2 R0, -RZ, RZ, 0, 5.9604644775390625e-08 ;  /* 0x00000001ff007431 */ /* 0x000fe200000001ff */
[----:B------:R-:W-:-:S03]  /*4470*/  MOV R2, 0xffff ;  /* 0x0000ffff00027802 */ /* 0x000fc60000000f00 */
[----:B------:R-:W-:Y:S04]  /*4480*/  DEPBAR.LE SB2, 0x36 ;  /* 0x0000ad800000791a */ /* 0x000fe80000000000 */
[----:B------:R-:W2:Y:S02]  /*4490*/  UTCATOMSWS.FIND_AND_SET.ALIGN UP0, UR4, UR4 ;  /* 0x00000004000475e3 */ /* 0x000ea40008000800 */
[----:B--2---:R-:W-:Y:S01]  /*44a0*/  MOV R3, UR4 ;  /* 0x0000000400037c02 */ /* 0x004fe20008000f00 */
[----:B------:R-:W-:Y:S06]  /*44b0*/  BRA.U UP0, `(.L_x_68) ;  /* 0x0000000100187547 */ /* 0x000fec000b800000 */
.L_x_69:
[----:B------:R-:W-:Y:S05]  /*44c0*/  NANOSLEEP 0x64 ;  /* 0x000000640000795d */ /* 0x000fea0003800000 */
[----:B------:R-:W-:-:S05]  /*44d0*/  UMOV UR4, 0x10 ;  /* 0x0000001000047882 */ /* 0x000fca0000000000 */
[----:B------:R-:W-:Y:S04]  /*44e0*/  DEPBAR.LE SB2, 0x36 ;  /* 0x0000ad800000791a */ /* 0x000fe80000000000 */
[----:B------:R-:W2:Y:S02]  /*44f0*/  UTCATOMSWS.FIND_AND_SET.ALIGN UP0, UR4, UR4 ;  /* 0x00000004000475e3 */ /* 0x000ea40008000800 */
[----:B--2---:R-:W-:Y:S01]  /*4500*/  MOV R3, UR4 ;  /* 0x0000000400037c02 */ /* 0x004fe20008000f00 */
[----:B------:R-:W-:Y:S05]  /*4510*/  BRA.U !UP0, `(.L_x_69) ;  /* 0xfffffffd08e87547 */ /* 0x000fea000b83ffff */
.L_x_68:
[-C--:B------:R-:W-:Y:S02]  /*4520*/  SHF.L.U32 R2, R2, R3.reuse, RZ ;  /* 0x0000000302027219 */ /* 0x080fe400000006ff */
[----:B------:R-:W-:Y:S01]  /*4530*/  SHF.L.U32 R0, R0, R3, RZ ;  /* 0x0000000300007219 */ /* 0x000fe200000006ff */
[----:B------:R-:W-:Y:S02]  /*4540*/  IMAD.SHL.U32 R3, R3, 0x20, RZ ;  /* 0x0000002003037824 */ /* 0x000fe400078e00ff */
[----:B------:R2:W-:Y:S04]  /*4550*/  ATOMS.OR RZ, [UR5+0x14], R2 ;  /* 0x00001402ffff798c */ /* 0x0005e8000b000005 */
[----:B------:R2:W-:Y:S04]  /*4560*/  ATOMS.OR RZ, [UR5+0x18], R0 ;  /* 0x00001800ffff798c */ /* 0x0005e8000b000005 */
[----:B------:R2:W-:Y:S01]  /*4570*/  STS [UR6+0x230], R3 ;  /* 0x00023003ff007988 */ /* 0x0005e20008000806 */
[----:B------:R-:W-:Y:S05]  /*4580*/  BRA `(.L_x_67) ;  /* 0x0000000000107947 */ /* 0x000fea0003800000 */
.L_x_66:
[----:B------:R-:W-:Y:S02]  /*4590*/  MOV R0, 0xffffffff ;  /* 0xffffffff00007802 */ /* 0x000fe40000000f00 */
[----:B------:R-:W-:-:S03]  /*45a0*/  MOV R2, 0x45d0 ;  /* 0x000045d000027802 */ /* 0x000fc60000000f00 */
[----:B------:R2:W-:Y:S04]  /*45b0*/  STS [UR6+0x230], R0 ;  /* 0x00023000ff007988 */ /* 0x0005e80008000806 */
[----:B-12--5:R-:W-:Y:S05]  /*45c0*/  CALL.REL.NOINC `($__internal_1_$__cuda_sm10x_tcgen05_guardrail_trap_phase_invalid_during_alloc) ;  /* 0x0000005c00ac7944 */ /* 0x026fea0003c00000 */
.L_x_67:
[----:B------:R-:W-:Y:S05]  /*45d0*/  WARPSYNC.ALL ;  /* 0x0000000000007948 */ /* 0x000fea0003800000 */
[----:B------:R-:W3:Y:S01]  /*45e0*/  S2UR UR4, SR_CgaCtaId ;  /* 0x00000000000479c3 */ /* 0x000ee20000008800 */
[----:B------:R-:W-:Y:S01]  /*45f0*/  UMOV UR19, 0x400 ;  /* 0x0000040000137882 */ /* 0x000fe20000000000 */
[----:B------:R-:W-:-:S06]  /*4600*/  NOP ;  /* 0x0000000000007918 */ /* 0x000fcc0000000000 */
[----:B------:R-:W-:Y:S06]  /*4610*/  BAR.ARV 0x6, 0xa0 ;  /* 0x0182800000007b1d */ /* 0x000fec0000002000 */
[----:B------:R-:W4:Y:S01]  /*4620*/  LDCU UR5, c[0x0][0x394] ;  /* 0x00007280ff0577ac */ /* 0x000f220008000800 */
[----:B------:R-:W-:Y:S01]  /*4630*/  IMAD.MOV.U32 R10, RZ, RZ, 0x1 ;  /* 0x00000001ff0a7424 */ /* 0x000fe200078e00ff */
[----:B------:R-:W-:Y:S01]  /*4640*/  CS2R R8, SRZ ;  /* 0x0000000000087805 */ /* 0x000fe2000001ff00 */
[----:B------:R-:W1:Y:S01]  /*4650*/  LDCU UR6, c[0x0][0x394] ;  /* 0x00007280ff0677ac */ /* 0x000e620008000800 */
[----:B------:R-:W-:Y:S01]  /*4660*/  UMOV UR22, URZ ;  /* 0x000000ff00167c82 */ /* 0x000fe20008000000 */
[----:B------:R-:W-:Y:S01]  /*4670*/  UMOV UR16, URZ ;  /* 0x000000ff00107c82 */ /* 0x000fe20008000000 */
[----:B---3--:R-:W-:Y:S01]  /*4680*/  ULEA UR19, UR4, UR19, 0x18 ;  /* 0x0000001304137291 */ /* 0x008fe2000f8ec0ff */
[----:B------:R-:W-:Y:S01]  /*4690*/  UMOV UR26, 0x0 ;  /* 0x00000000001a7882 */ /* 0x000fe20000000000 */
[----:B------:R-:W-:-:S02]  /*46a0*/  UMOV UR27, 0x4118490 ;  /* 0x04118490001b7882 */ /* 0x000fc40000000000 */
[----:B------:R-:W-:Y:S01]  /*46b0*/  UIADD3 UR21, UPT, UPT, UR19, 0x3600, URZ ;  /* 0x0000360013157890 */ /* 0x000fe2000fffe0ff */
[----:B------:R-:W-:Y:S01]  /*46c0*/  UMOV UR24, 0x0 ;  /* 0x0000000000187882 */ /* 0x000fe20000000000 */
[----:B------:R-:W-:Y:S01]  /*46d0*/  UMOV UR25, 0x4118490 ;  /* 0x0411849000197882 */ /* 0x000fe20000000000 */
[----:B----4-:R-:W-:Y:S02]  /*46e0*/  UIADD3 UR5, UPT, UPT, UR5, 0x1f, URZ ;  /* 0x0000001f05057890 */ /* 0x010fe4000fffe0ff */
[----:B------:R-:W2:Y:S01]  /*46f0*/  LDS R11, [UR19+0x230] ;  /* 0x00023013ff0b7984 */ /* 0x000ea20008000800 */
[----:B------:R-:W-:Y:S02]  /*4700*/  USHF.R.U32.HI UR21, URZ, 0x4, UR21 ;  /* 0x00000004ff157899 */ /* 0x000fe40008011615 */
[----:B------:R-:W-:Y:S02]  /*4710*/  USHF.R.S32.HI UR4, URZ, 0x1f, UR5 ;  /* 0x0000001fff047899 */ /* 0x000fe40008011405 */
[----:B------:R-:W-:-:S02]  /*4720*/  ULOP3.LUT UR21, UR21, 0x3fff, URZ, 0xc0, !UPT ;  /* 0x00003fff15157892 */ /* 0x000fc4000f8ec0ff */
[----:B------:R-:W-:Y:S02]  /*4730*/  ULEA.HI UR4, UR4, UR5, URZ, 0x5 ;  /* 0x0000000504047291 */ /* 0x000fe4000f8f28ff */
[----:B------:R-:W-:Y:S02]  /*4740*/  UIADD3 UR5, UPT, UPT, UR19, 0x1d600, URZ ;  /* 0x0001d60013057890 */ /* 0x000fe4000fffe0ff */
[----:B------:R-:W-:Y:S02]  /*4750*/  USHF.R.S32.HI UR28, URZ, 0x5, UR4 ;  /* 0x00000005ff1c7899 */ /* 0x000fe40008011404 */
[----:B------:R-:W-:Y:S02]  /*4760*/  UIADD3 UR4, UPT, UPT, UR19, 0x1e8, URZ ;  /* 0x000001e813047890 */ /* 0x000fe4000fffe0ff */
[----:B------:R-:W-:Y:S02]  /*4770*/  UISETP.LT.AND UP0, UPT, UR28, 0x1, UPT ;  /* 0x000000011c00788c */ /* 0x000fe4000bf01270 */
[----:B------:R-:W-:-:S02]  /*4780*/  USHF.R.U32.HI UR5, URZ, 0x4, UR5 ;  /* 0x00000004ff057899 */ /* 0x000fc40008011605 */
[----:B------:R-:W-:Y:S02]  /*4790*/  USEL UR30, UR28, 0x1, !UP0 ;  /* 0x000000011c1e7887 */ /* 0x000fe4000c000000 */
[----:B------:R-:W-:Y:S02]  /*47a0*/  UPRMT UR29, URZ, 0x654, UR4 ;  /* 0x00000654ff1d7896 */ /* 0x000fe40008000004 */
[----:B------:R-:W-:Y:S02]  /*47b0*/  ULOP3.LUT UR20, UR5, 0x3fff, URZ, 0xc0, !UPT ;  /* 0x00003fff05147892 */ /* 0x000fe4000f8ec0ff */
[----:B------:R-:W-:Y:S02]  /*47c0*/  UIADD3 UR30, UPT, UPT, -UR30, URZ, URZ ;  /* 0x000000ff1e1e7290 */ /* 0x000fe4000fffe1ff */
[----:B-1----:R-:W-:Y:S01]  /*47d0*/  UISETP.GE.AND UP4, UPT, UR6, 0x1, UPT ;  /* 0x000000010600788c */ /* 0x002fe2000bf86270 */
[C---:B--2---:R-:W-:Y:S01]  /*47e0*/  VIADD R3, R11.reuse, 0x40 ;  /* 0x000000400b037836 */ /* 0x044fe20000000000 */
[----:B------:R-:W-:-:S04]  /*47f0*/  LOP3.LUT R2, R11, 0xffff, RZ, 0xc0, !PT ;  /* 0x0000ffff0b027812 */ /* 0x000fc800078ec0ff */
[----:B------:R-:W-:-:S05]  /*4800*/  LOP3.LUT R3, R3, 0xffff, RZ, 0xc0, !PT ;  /* 0x0000ffff03037812 */ /* 0x000fca00078ec0ff */
[----:B------:R1:W-:Y:S02]  /*4810*/  STL.64 [R1], R2 ;  /* 0x0000000201007387 */ /* 0x0003e40000100a00 */
.L_x_76:
[----:B-1----:R-:W-:-:S04]  /*4820*/  SHF.L.U32 R2, R9, 0x1f, RZ ;  /* 0x0000001f09027819 */ /* 0x002fc800000006ff */
[----:B------:R-:W1:Y:S02]  /*4830*/  SYNCS.PHASECHK.TRANS64.TRYWAIT P0, [UR19+0x1e0], R2 ;  /* 0x0001e002ff0075a7 */ /* 0x000e640008001113 */
[----:B-12-4-:R-:W-:Y:S05]  /*4840*/  @!P0 BRA `(.L_x_70) ;  /* 0x0000005400a88947 */ /* 0x016fea0003800000 */
.L_x_189:
[----:B------:R-:W2:Y:S01]  /*4850*/  LDS.128 R4, [UR19+0x220] ;  /* 0x00022013ff047984 */ /* 0x000ea20008000c00 */
[----:B------:R-:W-:Y:S01]  /*4860*/  ULEA UR23, UR22, UR19, 0x3 ;  /* 0x0000001316177291 */ /* 0x000fe2000f8e18ff */
[----:B-1----:R-:W-:Y:S01]  /*4870*/  SHF.L.U32 R2, R10, 0x1f, RZ ;  /* 0x0000001f0a027819 */ /* 0x002fe200000006ff */
[----:B------:R-:W-:Y:S01]  /*4880*/  @!PT LDS RZ, [RZ] ;  /* 0x00000000fffff984 */ /* 0x000fe20000000800 */
[----:B------:R-:W-:Y:S01]  /*4890*/  @!PT LDS RZ, [RZ] ;  /* 0x00000000fffff984 */ /* 0x000fe20000000800 */
[----:B------:R-:W-:Y:S01]  /*48a0*/  @!PT LDS RZ, [RZ] ;  /* 0x00000000fffff984 */ /* 0x000fe20000000800 */
[----:B------:R-:W-:Y:S01]  /*48b0*/  @!PT LDS RZ, [RZ] ;  /* 0x00000000fffff984 */ /* 0x000fe20000000800 */
[----:B------:R1:W-:Y:S06]  /*48c0*/  MEMBAR.ALL.CTA ;  /* 0x0000000000007992 */ /* 0x0003ec0000008000 */
[----:B-1----:R-:W1:Y:S02]  /*48d0*/  FENCE.VIEW.ASYNC.S ;  /* 0x00000000000073c6 */ /* 0x002e640000000000 */
[----:B-1----:R-:W-:Y:S01]  /*48e0*/  SYNCS.ARRIVE.TRANS64.RED.A1T0 RZ, [UR29], RZ ;  /* 0x000000ffffff79a7 */ /* 0x002fe2000810041d */
[----:B------:R-:W1:Y:S02]  /*48f0*/  SYNCS.PHASECHK.TRANS64.TRYWAIT P0, [UR23+0x200], R2 ;  /* 0x00020002ff0075a7 */ /* 0x000e640008001117 */
[----:B-12---:R-:W-:Y:S05]  /*4900*/  @!P0 BRA `(.L_x_71) ;  /* 0x0000005400908947 */ /* 0x006fea0003800000 */
.L_x_191:
[----:B------:R-:W-:Y:S05]  /*4910*/  BRA.U !UP4, `(.L_x_72) ;  /* 0x000000010cc87547 */ /* 0x000fea000b800000 */
[----:B-1----:R-:W-:Y:S01]  /*4920*/  IMAD.U32 R0, RZ, RZ, UR22 ;  /* 0x00000016ff007e24 */ /* 0x002fe2000f8e00ff */
[----:B------:R-:W-:-:S04]  /*4930*/  ULEA UR4, UR16, UR19, 0x3 ;  /* 0x0000001310047291 */ /* 0x000fc8000f8e18ff */
[----:B------:R-:W-:-:S05]  /*4940*/  LEA R0, R0, R1, 0x2 ;  /* 0x0000000100007211 */ /* 0x000fca00078e10ff */
[----:B------:R1:W5:Y:S01]  /*4950*/  LDL R2, [R0] ;  /* 0x0000000000027983 */ /* 0x0003620000100800 */
[----:B------:R-:W-:Y:S01]  /*4960*/  UPLOP3.LUT UP2, UPT, UPT, UPT, UPT, 0x40, 0x4 ;  /* 0x000000000004789c */ /* 0x000fe20003f4e870 */
[----:B------:R-:W-:Y:S01]  /*4970*/  UMOV UR18, UR30 ;  /* 0x0000001e00127c82 */ /* 0x000fe20008000000 */
[----:B------:R-:W-:Y:S01]  /*4980*/  UMOV UR17, UR28 ;  /* 0x0000001c00117c82 */ /* 0x000fe20008000000 */
[----:B------:R-:W-:Y:S01]  /*4990*/  UMOV UR5, UR16 ;  /* 0x0000001000057c82 */ /* 0x000fe20008000000 */
[----:B-1----:R-:W-:-:S04]  /*49a0*/  SHF.L.U32 R0, R8, 0x1f, RZ ;  /* 0x0000001f08007819 */ /* 0x002fc800000006ff */
[----:B------:R1:W2:Y:S03]  /*49b0*/  SYNCS.PHASECHK.TRANS64.TRYWAIT P1, [UR4], R0 ;  /* 0x00000000ff0075a7 */ /* 0x0002a60008021104 */
.L_x_75:
[----:B------:R-:W-:Y:S02]  /*49c0*/  UIADD3 UR18, UPT, UPT, UR18, 0x1, URZ ;  /* 0x0000000112127890 */ /* 0x000fe4000fffe0ff */
[----:B------:R-:W-:Y:S02]  /*49d0*/  ULEA UR15, UR5, UR19, 0x3 ;  /* 0x00000013050f7291 */ /* 0x000fe4000f8e18ff */
[----:B------:R-:W-:Y:S01]  /*49e0*/  UISETP.NE.AND UP3, UPT, UR18, URZ, UPT ;  /* 0x000000ff1200728c */ /* 0x000fe2000bf65270 */
[----:B--234-:R-:W-:Y:S10]  /*49f0*/  @P1 BRA `(.L_x_73) ;  /* 0x00000000000c1947 */ /* 0x01cff40003800000 */
[----:B------:R-:W-:Y:S04]  /*4a00*/  SHF.L.U32 R3, R8, 0x1f, RZ ;  /* 0x0000001f08037819 */ /* 0x000fe800000006ff */
[----:B------:R-:W2:Y:S02]  /*4a10*/  SYNCS.PHASECHK.TRANS64.TRYWAIT P0, [UR15], R3 ;  /* 0x00000003ff0075a7 */ /* 0x000ea4000800110f */
[----:B--2---:R-:W-:Y:S05]  /*4a20*/  @!P0 BRA `(.L_x_74) ;  /* 0x0000005400608947 */ /* 0x004fea0003800000 */
.L_x_73:
[----:B------:R-:W-:Y:S01]  /*4a30*/  UISETP.NE.AND UP0, UPT, UR17, 0x1, UPT ;  /* 0x000000011100788c */ /* 0x000fe2000bf05270 */
[----:B------:R-:W-:Y:S01]  /*4a40*/  PLOP3.LUT P1, PT, PT, PT, PT, 0x80, 0x8 ;  /* 0x000000000008781c */ /* 0x000fe20003f2f070 */
[----:B------:R-:W-:Y:S02]  /*4a50*/  UIADD3 UR4, UPT, UPT, UR5, 0x1, URZ ;  /* 0x0000000105047890 */ /* 0x000fe4000fffe0ff */
[----:B------:R-:W-:Y:S02]  /*4a60*/  ULEA UR10, UR5, UR21, 0x8 ;  /* 0x00000015050a7291 */ /* 0x000fe4000f8e40ff */
[----:B------:R-:W-:Y:S01]  /*4a70*/  UISETP.NE.AND UP1, UPT, UR4, 0x1a, UPT ;  /* 0x0000001a0400788c */ /* 0x000fe2000bf25270 */
[----:B------:R-:W-:Y:S01]  /*4a80*/  PLOP3.LUT P0, PT, PT, PT, UP0, 0x80, 0x8 ;  /* 0x000000000008781c */ /* 0x000fe20003f0f008 */
[----:B------:R-:W-:Y:S02]  /*4a90*/  ULEA UR8, UR5, UR20, 0x8 ;  /* 0x0000001405087291 */ /* 0x000fe4000f8e40ff */
[----:B------:R-:W-:Y:S02]  /*4aa0*/  USEL UR6, URZ, 0x1, UP1 ;  /* 0x00000001ff067887 */ /* 0x000fe40008800000 */
[----:B------:R-:W-:Y:S02]  /*4ab0*/  USEL UR16, UR4, URZ, UP1 ;  /* 0x000000ff04107287 */ /* 0x000fe40008800000 */
[----:B------:R-:W-:Y:S02]  /*4ac0*/  UIADD3 UR12, UPT, UPT, UR10, 0x80, URZ ;  /* 0x000000800a0c7890 */ /* 0x000fe4000fffe0ff */
[----:B------:R-:W-:Y:S01]  /*4ad0*/  @UP0 ULEA UR4, UR16, UR19, 0x3 ;  /* 0x0000001310040291 */ /* 0x000fe2000f8e18ff */
[----:B------:R-:W-:Y:S01]  /*4ae0*/  LOP3.LUT R8, R8, UR6, RZ, 0x3c, !PT ;  /* 0x0000000608087c12 */ /* 0x000fe2000f8e3cff */
[----:B------:R-:W-:Y:S01]  /*4af0*/  UIADD3 UR6, UPT, UPT, UR8, 0x80, URZ ;  /* 0x0000008008067890 */ /* 0x000fe2000fffe0ff */
[----:B------:R-:W-:Y:S02]  /*4b00*/  UMOV UR11, 0x40004040 ;  /* 0x40004040000b7882 */ /* 0x000fe40000000000 */
[----:B-1----:R-:W-:Y:S01]  /*4b10*/  @P0 SHF.L.U32 R0, R8, 0x1f, RZ ;  /* 0x0000001f08000819 */ /* 0x002fe200000006ff */
[----:B------:R-:W-:Y:S01]  /*4b20*/  UMOV UR9, 0x40004040 ;  /* 0x4000404000097882 */ /* 0x000fe20000000000 */
[----:B------:R-:W-:Y:S01]  /*4b30*/  UMOV UR13, 0x40004040 ;  /* 0x40004040000d7882 */ /* 0x000fe20000000000 */
[----:B------:R-:W-:Y:S01]  /*4b40*/  UMOV UR7, 0x40004040 ;  /* 0x4000404000077882 */ /* 0x000fe20000000000 */
[----:B------:R3:W4:Y:S01]  /*4b50*/  @P0 SYNCS.PHASECHK.TRANS64.TRYWAIT P1, [UR4], R0 ;  /* 0x00000000ff0005a7 */ /* 0x0007220008021104 */
[----:B------:R-:W-:Y:S11]  /*4b60*/  ELECT P0, URZ, PT ;  /* 0x0000000000ff782f */ /* 0x000ff60003800000 */
[----:B------:R-:W-:Y:S02]  /*4b70*/  @!UPT UIADD3 URZ, UPT, UPT, URZ, URZ, URZ ;  /* 0x000000fffffff290 */ /* 0x000fe4000fffe0ff */
[C---:B-----5:R-:W-:Y:S02]  /*4b80*/  @P0 R2UR.BROADCAST UR5, R2.reuse ;  /* 0x00000000020502ca */ /* 0x060fe400008e0000 */
[----:B------:R-:W-:Y:S11]  /*4b90*/  ELECT P0, URZ, PT ;  /* 0x0000000000ff782f */ /* 0x000ff60003800000 */
[----:B------:R-:W-:Y:S02]  /*4ba0*/  @!UPT UIADD3 URZ, UPT, UPT, URZ, URZ, URZ ;  /* 0x000000fffffff290 */ /* 0x000fe4000fffe0ff */
[----:B------:R-:W-:Y:S01]  /*4bb0*/  @P0 R2UR.BROADCAST UR14, R2 ;  /* 0x00000000020e02ca */ /* 0x000fe200008e0000 */
[----:B------:R-:W-:Y:S02]  /*4bc0*/  UIADD3 UR4, UPT, UPT, UR15, 0xd0, URZ ;  /* 0x000000d00f047890 */ /* 0x000fe4000fffe0ff */
[----:B------:R-:W-:Y:S01]  /*4bd0*/  UIADD3 UR17, UPT, UPT, UR17, -0x1, URZ ;  /* 0xffffffff11117890 */ /* 0x000fe2000fffe0ff */
[----:B------:R1:W-:Y:S01]  /*4be0*/  UTCHMMA gdesc[UR10], gdesc[UR8], tmem[UR5], tmem[UR26], idesc[UR27], UP2 ;  /* 0x00ff1a080a0075ea */ /* 0x0003e20009000005 */
[----:B------:R-:W-:Y:S08]  /*4bf0*/  UPLOP3.LUT UP2, UPT, UPT, UPT, UPT, 0x80, 0x8 ;  /* 0x000000000008789c */ /* 0x000ff00003f4f070 */
[----:B------:R3:W-:Y:S01]  /*4c00*/  UTCHMMA gdesc[UR12], gdesc[UR6], tmem[UR14], tmem[UR24], idesc[UR25], UPT ;  /* 0x00ff18060c0075ea */ /* 0x0007e2000b80000e */
[----:B------:R3:W-:Y:S01]  /*4c10*/  UTCBAR [UR4], URZ ;  /* 0x000000ff040073e9 */ /* 0x0007e200080000ff */
[----:B-1----:R-:W-:Y:S01]  /*4c20*/  UMOV UR5, UR16 ;  /* 0x0000001000057c82 */ /* 0x002fe20008000000 */
[----:B------:R-:W-:Y:S05]  /*4c30*/  BRA.U UP3, `(.L_x_75) ;  /* 0xfffffffd03607547 */ /* 0x000fea000b83ffff */
.L_x_72:
[----:B---3--:R-:W-:Y:S01]  /*4c40*/  UIADD3 UR4, UPT, UPT, UR22, 0x1, URZ ;  /* 0x0000000116047890 */ /* 0x008fe2000fffe0ff */
[----:B------:R-:W-:Y:S01]  /*4c50*/  LOP3.LUT P0, RZ, R6, 0x1, RZ, 0xc0, !PT ;  /* 0x0000000106ff7812 */ /* 0x000fe2000780c0ff */
[----:B------:R-:W-:Y:S01]  /*4c60*/  UIADD3 UR5, UPT, UPT, UR23, 0x1f0, URZ ;  /* 0x000001f017057890 */ /* 0x000fe2000fffe0ff */
[----:B------:R-:W-:Y:S01]  /*4c70*/  LOP3.LUT R9, R9, 0x1, RZ, 0x3c, !PT ;  /* 0x0000000109097812 */ /* 0x000fe200078e3cff */
[----:B------:R-:W-:-:S04]  /*4c80*/  UISETP.NE.AND UP0, UPT, UR4, 0x2, UPT ;  /* 0x000000020400788c */ /* 0x000fc8000bf05270 */
[----:B------:R-:W-:Y:S02]  /*4c90*/  USEL UR6, URZ, 0x1, UP0 ;  /* 0x00000001ff067887 */ /* 0x000fe40008000000 */
[----:B------:R-:W-:Y:S01]  /*4ca0*/  USEL UR22, UR4, URZ, UP0 ;  /* 0x000000ff04167287 */ /* 0x000fe20008000000 */
[----:B------:R2:W-:Y:S03]  /*4cb0*/  UTCBAR [UR5], URZ ;  /* 0x000000ff050073e9 */ /* 0x0005e600080000ff */
[----:B------:R-:W-:Y:S01]  /*4cc0*/  LOP3.LUT R10, R10, UR6, RZ, 0x3c, !PT ;  /* 0x000000060a0a7c12 */ /* 0x000fe2000f8e3cff */
[----:B------:R-:W-:Y:S07]  /*4cd0*/  @P0 BRA `(.L_x_76) ;  /* 0xfffffff800d00947 */ /* 0x000fee000383ffff */
[----:B------:R-:W3:Y:S01]  /*4ce0*/  S2UR UR6, SR_CgaCtaId ;  /* 0x00000000000679c3 */ /* 0x000ee20000008800 */
[----:B------:R-:W-:Y:S01]  /*4cf0*/  ELECT P0, URZ, PT ;  /* 0x0000000000ff782f */ /* 0x000fe20003800000 */
[----:B-1----:R-:W-:Y:S01]  /*4d00*/  IMAD.MOV.U32 R0, RZ, RZ, 0x1 ;  /* 0x00000001ff007424 */ /* 0x002fe200078e00ff */
[----:B------:R-:W-:Y:S01]  /*4d10*/  UIADD3 UR19, UPT, UPT, UR19, 0x200, URZ ;  /* 0x0000020013137890 */ /* 0x000fe2000fffe0ff */
[----:B------:R-:W-:Y:S01]  /*4d20*/  SHF.L.U32 R2, R10, 0x1f, RZ ;  /* 0x0000001f0a027819 */ /* 0x000fe200000006ff */
[----:B------:R-:W-:-:S03]  /*4d30*/  UMOV UR4, 0x40 ;  /* 0x0000004000047882 */ /* 0x000fc60000000000 */
[----:B------:R-:W-:Y:S01]  /*4d40*/  UVIRTCOUNT.DEALLOC.SMPOOL 0x80 ;  /* 0x000000800000784c */ /* 0x000fe20000000000 */
[----:B---3--:R-:W-:Y:S02]  /*4d50*/  ULEA UR6, UR6, UR4, 0x18 ;  /* 0x0000000406067291 */ /* 0x008fe4000f8ec0ff */
[----:B------:R-:W-:-:S07]  /*4d60*/  ULEA UR4, UR22, UR19, 0x3 ;  /* 0x0000001316047291 */ /* 0x000fce000f8e18ff */
[----:B------:R1:W-:Y:S02]  /*4d70*/  @P0 STS.U8 [UR6+0x1c], R0 ;  /* 0x00001c00ff000988 */ /* 0x0003e40008000006 */
[----:B------:R-:W3:Y:S02]  /*4d80*/  SYNCS.PHASECHK.TRANS64.TRYWAIT P0, [UR4], R2 ;  /* 0x00000002ff0075a7 */ /* 0x000ee40008001104 */
[----:B-1-3--:R-:W-:Y:S05]  /*4d90*/  @!P0 BRA `(.L_x_77) ;  /* 0x00000050009c8947 */ /* 0x00afea0003800000 */
.L_x_194:
[----:B------:R-:W-:-:S04]  /*4da0*/  UIADD3 UR4, UPT, UPT, UR22, 0x1, URZ ;  /* 0x0000000116047890 */ /* 0x000fc8000fffe0ff */
[----:B------:R-:W-:-:S04]  /*4db0*/  UISETP.NE.AND UP0, UPT, UR4, 0x2, UPT ;  /* 0x000000020400788c */ /* 0x000fc8000bf05270 */
[----:B--2---:R-:W-:Y:S02]  /*4dc0*/  USEL UR5, URZ, 0x1, UP0 ;  /* 0x00000001ff057887 */ /* 0x004fe40008000000 */
[----:B------:R-:W-:-:S04]  /*4dd0*/  USEL UR4, UR4, URZ, UP0 ;  /* 0x000000ff04047287 */ /* 0x000fc80008000000 */
[----:B------:R-:W-:Y:S01]  /*4de0*/  ULEA UR4, UR4, UR19, 0x3 ;  /* 0x0000001304047291 */ /* 0x000fe2000f8e18ff */
[----:B-1----:R-:W-:-:S04]  /*4df0*/  LOP3.LUT R2, R10, UR5, RZ, 0x3c, !PT ;  /* 0x000000050a027c12 */ /* 0x002fc8000f8e3cff */
[----:B------:R-:W-:-:S04]  /*4e00*/  SHF.L.U32 R2, R2, 0x1f, RZ ;  /* 0x0000001f02027819 */ /* 0x000fc800000006ff */
[----:B------:R-:W1:Y:S02]  /*4e10*/  SYNCS.PHASECHK.TRANS64.TRYWAIT P0, [UR4], R2 ;  /* 0x00000002ff0075a7 */ /* 0x000e640008001104 */
[----:B-1----:R-:W-:Y:S05]  /*4e20*/  @!P0 BRA `(.L_x_78) ;  /* 0x0000005000908947 */ /* 0x002fea0003800000 */
.L_x_196:
[----:B------:R-:W-:Y:S01]  /*4e30*/  NOP ;  /* 0x0000000000007918 */ /* 0x000fe20000000000 */
[----:B-1----:R-:W1:Y:S01]  /*4e40*/  LDS R0, [UR6+0x14] ;  /* 0x00001406ff007984 */ /* 0x002e620008000800 */
[----:B------:R-:W-:Y:S01]  /*4e50*/  LOP3.LUT R3, R11, 0xffff, RZ, 0xc0, !PT ;  /* 0x0000ffff0b037812 */ /* 0x000fe200078ec0ff */
[----:B------:R-:W-:-:S03]  /*4e60*/  IMAD.MOV.U32 R2, RZ, RZ, 0xffff ;  /* 0x0000ffffff027424 */ /* 0x000fc600078e00ff */
[----:B------:R-:W-:-:S04]  /*4e70*/  SHF.R.U32.HI R3, RZ, 0x5, R3 ;  /* 0x00000005ff037819 */ /* 0x000fc80000011603 */
[----:B------:R-:W-:-:S04]  /*4e80*/  SHF.L.U32 R2, R2, R3, RZ ;  /* 0x0000000302027219 */ /* 0x000fc800000006ff */
[----:B-1----:R-:W-:-:S04]  /*4e90*/  LOP3.LUT R0, R0, R2, RZ, 0xc0, !PT ;  /* 0x0000000200007212 */ /* 0x002fc800078ec0ff */
[----:B------:R-:W-:Y:S01]  /*4ea0*/  ISETP.NE.AND P0, PT, R0, R2, PT ;  /* 0x000000020000720c */ /* 0x000fe20003f05270 */
[----:B------:R-:W-:-:S05]  /*4eb0*/  IMAD.MOV.U32 R0, RZ, RZ, 0x1 ;  /* 0x00000001ff007424 */ /* 0x000fca00078e00ff */
[----:B------:R-:W-:-:S07]  /*4ec0*/  SHF.L.U32 R0, R0, R3, RZ ;  /* 0x0000000300007219 */ /* 0x000fce00000006ff */
[----:B------:R-:W-:Y:S05]  /*4ed0*/  @P0 BRA `(.L_x_79) ;  /* 0x00000000005c0947 */ /* 0x000fea0003800000 */
[----:B------:R-:W1:Y:S02]  /*4ee0*/  LDS R3, [UR6+0x18] ;  /* 0x00001806ff037984 */ /* 0x000e640008000800 */
[----:B-1----:R-:W-:-:S04]  /*4ef0*/  LOP3.LUT R3, R3, R0, RZ, 0xc0, !PT ;  /* 0x0000000003037212 */ /* 0x002fc800078ec0ff */
[----:B------:R-:W-:-:S13]  /*4f00*/  ISETP.NE.AND P0, PT, R3, R0, PT ;  /* 0x000000000300720c */ /* 0x000fda0003f05270 */
[----:B------:R-:W-:Y:S05]  /*4f10*/  @P0 BRA `(.L_x_80) ;  /* 0x0000000000400947 */ /* 0x000fea0003800000 */
[----:B------:R-:W-:Y:S01]  /*4f20*/  R2UR UR4, R2 ;  /* 0x00000000020472ca */ /* 0x000fe200000e0000 */
[----:B------:R-:W1:Y:S01]  /*4f30*/  S2R R3, SR_LANEID ;  /* 0x0000000000037919 */ /* 0x000e620000000000 */
[----:B------:R-:W-:-:S04]  /*4f40*/  LOP3.LUT R0, RZ, R0, RZ, 0x33, !PT ;  /* 0x00000000ff007212 */ /* 0x000fc800078e33ff */
[----:B------:R-:W2:Y:S07]  /*4f50*/  REDUX UR7, R0 ;  /* 0x00000000000773c4 */ /* 0x000eae0000000000 */
[----:B------:R-:W-:-:S03]  /*4f60*/  ULOP3.LUT UR5, URZ, UR4, URZ, 0x33, !UPT ;  /* 0x00000004ff057292 */ /* 0x000fc6000f8e33ff */
[----:B------:R-:W-:Y:S02]  /*4f70*/  VOTEU.ANY UR4, UPT, PT ;  /* 0x0000000000047886 */ /* 0x000fe400038e0100 */
[----:B------:R-:W-:Y:S01]  /*4f80*/  UFLO.U32 UR4, UR4 ;  /* 0x00000004000472bd */ /* 0x000fe200080e0000 */
[----:B------:R-:W-:-:S04]  /*4f90*/  IMAD.U32 R2, RZ, RZ, UR5 ;  /* 0x00000005ff027e24 */ /* 0x000fc8000f8e00ff */
[----:B------:R-:W3:Y:S02]  /*4fa0*/  REDUX UR8, R2 ;  /* 0x00000000020873c4 */ /* 0x000ee40000000000 */
[----:B------:R1:W-:Y:S01]  /*4fb0*/  UTCATOMSWS.AND URZ, UR5 ;  /* 0x0000000500ff79e3 */ /* 0x0003e20008000000 */
[----:B--2---:R-:W-:Y:S01]  /*4fc0*/  IMAD.U32 R0, RZ, RZ, UR7 ;  /* 0x00000007ff007e24 */ /* 0x004fe2000f8e00ff */
[----:B-1----:R-:W-:Y:S01]  /*4fd0*/  ISETP.EQ.U32.AND P0, PT, R3, UR4, PT ;  /* 0x0000000403007c0c */ /* 0x002fe2000bf02070 */
[----:B---3--:R-:W-:-:S12]  /*4fe0*/  IMAD.U32 R2, RZ, RZ, UR8 ;  /* 0x00000008ff027e24 */ /* 0x008fd8000f8e00ff */
[----:B------:R1:W-:Y:S04]  /*4ff0*/  @P0 ATOMS.AND RZ, [UR6+0x14], R2 ;  /* 0x00001402ffff098c */ /* 0x0003e8000a800006 */
[----:B------:R1:W-:Y:S01]  /*5000*/  @P0 ATOMS.AND RZ, [UR6+0x18], R0 ;  /* 0x00001800ffff098c */ /* 0x0003e2000a800006 */
[----:B------:R-:W-:Y:S05]  /*5010*/  BRA `(.L_x_81) ;  /* 0x0000000000147947 */ /* 0x000fea0003800000 */
.L_x_80:
[----:B------:R-:W-:Y:S02]  /*5020*/  MOV R2, 0x5040 ;  /* 0x0000504000027802 */ /* 0x000fe40000000f00 */
[----:B----45:R-:W-:Y:S05]  /*5030*/  CALL.REL.NOINC `($__internal_0_$__cuda_sm10x_tcgen05_guardrail_trap_col_being_dealloced_not_returned_by_alloc) ;  /* 0x0000005400047944 */ /* 0x030fea0003c00000 */
[----:B------:R-:W-:Y:S05]  /*5040*/  BRA `(.L_x_81) ;  /* 0x0000000000087947 */ /* 0x000fea0003800000 */
.L_x_79:
[----:B------:R-:W-:Y:S02]  /*5050*/  MOV R2, 0x5070 ;  /* 0x0000507000027802 */ /* 0x000fe40000000f00 */
[----:B----45:R-:W-:Y:S05]  /*5060*/  CALL.REL.NOINC `($__internal_2_$__cuda_sm10x_tcgen05_guardrail_trap_unallocated_columns_being_dealloced) ;  /* 0x0000005400107944 */ /* 0x030fea0003c00000 */
.L_x_81:
[----:B------:R-:W-:Y:S01]  /*5070*/  NOP ;  /* 0x0000000000007918 */ /* 0x000fe20000000000 */
[----:B------:R-:W-:Y:S05]  /*5080*/  EXIT ;  /* 0x000000000000794d */ /* 0x000fea0003800000 */
.L_x_65:
[----:B------:R-:W2:Y:S01]  /*5090*/  LDCU UR5, c[0x0][0x384] ;  /* 0x00007080ff0577ac */ /* 0x000ea20008000800 */
[----:B------:R-:W-:Y:S02]  /*50a0*/  UISETP.NE.OR UP0, UPT, UR15, 0x3, !UP2 ;  /* 0x000000030f00788c */ /* 0x000fe4000d705670 */
[----:B--2---:R-:W-:-:S07]  /*50b0*/  UIADD3 UR5, UPT, UPT, UR5, 0x3f, URZ ;  /* 0x0000003f05057890 */ /* 0x004fce000fffe0ff */
[----:B------:R-:W-:Y:S05]  /*50c0*/  BRA.U UP0, `(.L_x_82) ;  /* 0x00000015009c7547 */ /* 0x000fea000b800000 */
[----:B------:R-:W2:Y:S01]  /*50d0*/  LDCU UR45, c[0x0][0x388] ;  /* 0x00007100ff2d77ac */ /* 0x000ea20008000800 */
[----:B------:R-:W3:Y:S01]  /*50e0*/  S2UR UR7, SR_CgaCtaId ;  /* 0x00000000000779c3 */ /* 0x000ee20000008800 */
[----:B------:R-:W-:Y:S01]  /*50f0*/  R2UR UR43, R48 ;  /* 0x00000000302b72ca */ /* 0x000fe200000e0000 */
[----:B------:R-:W-:Y:S01]  /*5100*/  IMAD.MOV.U32 R12, RZ, RZ, 0x1 ;  /* 0x00000001ff0c7424 */ /* 0x000fe200078e00ff */
[----:B------:R-:W-:Y:S01]  /*5110*/  USHF.R.S32.HI UR4, URZ, 0x1f, UR5 ;  /* 0x0000001fff047899 */ /* 0x000fe20008011405 */
[----:B------:R-:W-:Y:S01]  /*5120*/  R2UR UR42, R49 ;  /* 0x00000000312a72ca */ /* 0x000fe200000e0000 */
[----:B------:R-:W4:Y:S01]  /*5130*/  LDCU UR17, c[0x0][0xc0c] ;  /* 0x00018180ff1177ac */ /* 0x000f220008000800 */
[----:B------:R-:W-:Y:S02]  /*5140*/  IMAD.MOV.U32 R11, RZ, RZ, RZ ;  /* 0x000000ffff0b7224 */ /* 0x000fe400078e00ff */
[----:B------:R-:W1:Y:S01]  /*5150*/  LDC.64 R18, c[0x0][0x348] ;  /* 0x0000d200ff127b82 */ /* 0x000e620000000a00 */
[----:B------:R-:W-:Y:S01]  /*5160*/  ULEA.HI UR4, UR4, UR5, URZ, 0x6 ;  /* 0x0000000504047291 */ /* 0x000fe2000f8f30ff */
[----:B------:R-:W-:Y:S01]  /*5170*/  IMAD.MOV.U32 R8, RZ, RZ, 0x1000 ;  /* 0x00001000ff087424 */ /* 0x000fe200078e00ff */
[----:B------:R-:W-:Y:S01]  /*5180*/  UMOV UR24, 0x400 ;  /* 0x0000040000187882 */ /* 0x000fe20000000000 */
[----:B------:R-:W4:Y:S01]  /*5190*/  LDCU UR31, c[0x0][0x370] ;  /* 0x00006e00ff1f77ac */ /* 0x000f220008000800 */
[----:B------:R-:W-:Y:S01]  /*51a0*/  USHF.R.S32.HI UR27, URZ, 0x6, UR4 ;  /* 0x00000006ff1b7899 */ /* 0x000fe20008011404 */
[----:B--2---:R-:W-:Y:S01]  /*51b0*/  IMAD.U32 R0, RZ, RZ, UR45 ;  /* 0x0000002dff007e24 */ /* 0x004fe2000f8e00ff */
[----:B------:R-:W2:Y:S04]  /*51c0*/  LDCU.128 UR32, c[0x0][0xc10] ;  /* 0x00018200ff2077ac */ /* 0x000ea80008000c00 */
[----:B------:R-:W-:Y:S01]  /*51d0*/  IABS R0, R0 ;  /* 0x0000000000007213 */ /* 0x000fe20000000000 */
[----:B------:R-:W-:Y:S01]  /*51e0*/  IMAD.U32 R5, RZ, RZ, UR27 ;  /* 0x0000001bff057e24 */ /* 0x000fe2000f8e00ff */
[----:B------:R-:W2:Y:S02]  /*51f0*/  LDCU UR4, c[0x0][0xc30] ;  /* 0x00018600ff0477ac */ /* 0x000ea40008000800 */
[----:B------:R-:W-:-:S02]  /*5200*/  R2UR UR25, R0 ;  /* 0x00000000001972ca */ /* 0x000fc400000e0000 */
[-C--:B------:R-:W-:Y:S01]  /*5210*/  IABS R2, R5.reuse ;  /* 0x0000000500027213 */ /* 0x080fe20000000000 */
[----:B---3--:R-:W-:Y:S01]  /*5220*/  ULEA UR24, UR7, UR24, 0x18 ;  /* 0x0000001807187291 */ /* 0x008fe2000f8ec0ff */
[----:B------:R-:W-:Y:S01]  /*5230*/  IABS R5, R5 ;  /* 0x0000000500057213 */ /* 0x000fe20000000000 */
[----:B------:R-:W3:Y:S01]  /*5240*/  LDCU UR30, c[0x0][0x374] ;  /* 0x00006e80ff1e77ac */ /* 0x000ee20008000800 */
[----:B------:R-:W-:Y:S02]  /*5250*/  R2UR UR26, R2 ;  /* 0x00000000021a72ca */ /* 0x000fe400000e0000 */
[----:B------:R-:W1:Y:S01]  /*5260*/  LDC.64 R2, c[0x0][0x988] ;  /* 0x00026200ff027b82 */ /* 0x000e620000000a00 */
[----:B----4-:R-:W-:Y:S01]  /*5270*/  UISETP.NE.AND UP2, UPT, UR17, 0x1, UPT ;  /* 0x000000011100788c */ /* 0x010fe2000bf45270 */
[----:B------:R-:W-:Y:S01]  /*5280*/  IMAD.MOV R5, RZ, RZ, -R5 ;  /* 0x000000ffff057224 */ /* 0x000fe200078e0a05 */
[----:B------:R-:W4:Y:S02]  /*5290*/  LDCU UR47, c[0x0][0xc20] ;  /* 0x00018400ff2f77ac */ /* 0x000f240008000800 */
[----:B------:R-:W4:Y:S01]  /*52a0*/  I2F.RP R0, UR25 ;  /* 0x0000001900007d06 */ /* 0x000f220008209400 */
[----:B------:R-:W1:Y:S01]  /*52b0*/  LDCU UR29, c[0x0][0x38c] ;  /* 0x00007180ff1d77ac */ /* 0x000e620008000800 */
[----:B------:R-:W-:Y:S01]  /*52c0*/  R2UR UR44, R5 ;  /* 0x00000000052c72ca */ /* 0x000fe200000e0000 */
[----:B--2---:R-:W-:-:S05]  /*52d0*/  UISETP.NE.AND UP2, UPT, UR4, 0x1, UPT ;  /* 0x000000010400788c */ /* 0x004fca000bf45270 */
[----:B------:R-:W2:Y:S01]  /*52e0*/  I2F.RP R4, UR26 ;  /* 0x0000001a00047d06 */ /* 0x000ea20008209400 */
[----:B------:R-:W-:Y:S02]  /*52f0*/  UIMAD.WIDE.U32 UR10, UR31, UR32, URZ ;  /* 0x000000201f0a72a5 */ /* 0x000fe4000f8e00ff */
[----:B---3--:R-:W-:Y:S02]  /*5300*/  UIMAD.WIDE.U32 UR12, UR30, UR35, URZ ;  /* 0x000000231e0c72a5 */ /* 0x008fe4000f8e00ff */
[----:B------:R-:W-:Y:S02]  /*5310*/  UISETP.NE.AND UP4, UPT, UR45, URZ, UPT ;  /* 0x000000ff2d00728c */ /* 0x000fe4000bf85270 */
[----:B------:R-:W-:Y:S01]  /*5320*/  UIADD3 UR41, UPT, UPT, UR24, 0x1e8, URZ ;  /* 0x000001e818297890 */ /* 0x000fe2000fffe0ff */
[----:B----4-:R-:W3:Y:S01]  /*5330*/  MUFU.RCP R0, R0 ;  /* 0x0000000000007308 */ /* 0x010ee20000001000 */
[----:B-1----:R-:W-:Y:S01]  /*5340*/  UISETP.GE.AND UP0, UPT, UR39, 0x1, UPT ;  /* 0x000000012700788c */ /* 0x002fe2000bf06270 */
[----:B------:R-:W-:Y:S01]  /*5350*/  ISETP.NE.U32.AND P0, PT, R2, RZ, PT ;  /* 0x000000ff0200720c */ /* 0x000fe20003f05070 */
[----:B------:R-:W-:Y:S01]  /*5360*/  UMOV UR40, UR11 ;  /* 0x0000000b00287c82 */ /* 0x000fe20008000000 */
[----:B------:R-:W-:Y:S01]  /*5370*/  UMOV UR38, UR13 ;  /* 0x0000000d00267c82 */ /* 0x000fe20008000000 */
[----:B------:R-:W-:Y:S01]  /*5380*/  UISETP.NE.AND UP0, UPT, UR34, 0x1, UPT ;  /* 0x000000012200788c */ /* 0x000fe2000bf05270 */
[----:B------:R-:W-:-:S02]  /*5390*/  ISETP.NE.AND.EX P0, PT, R3, RZ, PT, P0 ;  /* 0x000000ff0300720c */ /* 0x000fc40003f05300 */
[----:B--2---:R-:W1:Y:S01]  /*53a0*/  MUFU.RCP R4, R4 ;  /* 0x0000000400047308 */ /* 0x004e620000001000 */
[----:B------:R-:W2:Y:S01]  /*53b0*/  LDC.64 R2, c[0x0][0x990] ;  /* 0x00026400ff027b82 */ /* 0x000ea20000000a00 */
[----:B------:R-:W-:Y:S01]  /*53c0*/  UMOV UR23, URZ ;  /* 0x000000ff00177c82 */ /* 0x000fe20008000000 */
[----:B------:R-:W-:Y:S02]  /*53d0*/  UPLOP3.LUT UP1, UPT, UPT, UPT, UPT, 0x40, 0x4 ;  /* 0x000000000004789c */ /* 0x000fe40003f2e870 */
[----:B------:R-:W-:Y:S01]  /*53e0*/  UISETP.NE.AND UP6, UPT, UR39, 0x1, UPT ;  /* 0x000000012700788c */ /* 0x000fe2000bfc5270 */
[----:B------:R-:W4:Y:S01]  /*53f0*/  LDCU.64 UR18, c[0x0][0xc28] ;  /* 0x00018500ff1277ac */ /* 0x000f220008000a00 */
[----:B---3--:R-:W-:Y:S01]  /*5400*/  VIADD R0, R0, 0xffffffe ;  /* 0x0ffffffe00007836 */ /* 0x008fe20000000000 */
[----:B------:R-:W-:Y:S02]  /*5410*/  UPRMT UR41, URZ, 0x654, UR41 ;  /* 0x00000654ff297896 */ /* 0x000fe40008000029 */
[----:B------:R-:W-:-:S03]  /*5420*/  USHF.R.U32.HI UR40, URZ, UR33, UR40 ;  /* 0x00000021ff287299 */ /* 0x000fc60008011628 */
[----:B------:R-:W3:Y:S01]  /*5430*/  F2I.FTZ.U32.TRUNC.NTZ R0, R0 ;  /* 0x0000000000007305 */ /* 0x000ee2000021f000 */
[----:B------:R-:W-:Y:S01]  /*5440*/  USHF.R.U32.HI UR38, URZ, UR47, UR38 ;  /* 0x0000002fff267299 */ /* 0x000fe20008011626 */
[----:B-1----:R-:W-:Y:S01]  /*5450*/  VIADD R4, R4, 0xffffffe ;  /* 0x0ffffffe04047836 */ /* 0x002fe20000000000 */
[----:B------:R-:W-:Y:S02]  /*5460*/  UISETP.NE.AND UP0, UPT, UR29, URZ, UPT ;  /* 0x000000ff1d00728c */ /* 0x000fe4000bf05270 */
[----:B------:R-:W-:Y:S01]  /*5470*/  UISETP.NE.AND UP5, UPT, UR27, URZ, UPT ;  /* 0x000000ff1b00728c */ /* 0x000fe2000bfa5270 */
[----:B------:R-:W-:Y:S02]  /*5480*/  VOTEU.ANY UP4, P0 ;  /* 0x0000000000ff7886 */ /* 0x000fe40000080100 */
[----:B------:R-:W1:Y:S01]  /*5490*/  F2I.FTZ.U32.TRUNC.NTZ R4, R4 ;  /* 0x0000000400047305 */ /* 0x000e62000021f000 */
[----:B---3--:R-:W-:Y:S02]  /*54a0*/  R2UR UR5, R0 ;  /* 0x00000000000572ca */ /* 0x008fe400000e0000 */
[----:B-1----:R-:W-:-:S11]  /*54b0*/  R2UR UR7, R4 ;  /* 0x00000000040772ca */ /* 0x002fd600000e0000 */
[----:B------:R-:W-:-:S04]  /*54c0*/  UIADD3 UR4, UPT, UPT, URZ, -UR5, URZ ;  /* 0x80000005ff047290 */ /* 0x000fc8000fffe0ff */
[----:B------:R-:W-:-:S03]  /*54d0*/  UIMAD UR6, UR4, UR25, URZ ;  /* 0x00000019040672a4 */ /* 0x000fc6000f8e02ff */
[----:B------:R-:W-:Y:S01]  /*54e0*/  UMOV UR4, URZ ;  /* 0x000000ff00047c82 */ /* 0x000fe20008000000 */
[----:B------:R-:W-:Y:S02]  /*54f0*/  UIADD3 UR8, UPT, UPT, URZ, -UR7, URZ ;  /* 0x80000007ff087290 */ /* 0x000fe4000fffe0ff */
[----:B------:R-:W-:Y:S02]  /*5500*/  UIMAD.WIDE.U32 UR36, UR5, UR6, UR4 ;  /* 0x00000006052472a5 */ /* 0x000fe4000f8e0004 */
[----:B------:R-:W-:Y:S01]  /*5510*/  UIMAD UR8, UR8, UR26, URZ ;  /* 0x0000001a080872a4 */ /* 0x000fe2000f8e02ff */
[----:B------:R-:W-:-:S03]  /*5520*/  UMOV UR6, URZ ;  /* 0x000000ff00067c82 */ /* 0x000fc60008000000 */
[----:B------:R-:W-:Y:S01]  /*5530*/  UIMAD.WIDE.U32 UR6, UR7, UR8, UR6 ;  /* 0x00000008070672a5 */ /* 0x000fe2000f8e0006 */
[----:B------:R-:W-:-:S06]  /*5540*/  UMOV UR36, UR37 ;  /* 0x0000002500247c82 */ /* 0x000fcc0008000000 */
[----:B--2-4-:R-:W-:-:S05]  /*5550*/  UMOV UR37, UR7 ;  /* 0x0000000700257c82 */ /* 0x014fca0008000000 */
.L_x_91:
[----:B------:R-:W-:Y:S04]  /*5560*/  SHF.L.U32 R4, R11, 0x1f, RZ ;  /* 0x0000001f0b047819 */ /* 0x000fe800000006ff */
[----:B-1----:R-:W1:Y:S02]  /*5570*/  SYNCS.PHASECHK.TRANS64.TRYWAIT P0, [UR24+0x1e0], R4 ;  /* 0x0001e004ff0075a7 */ /* 0x002e640008001118 */
[----:B-1----:R-:W-:Y:S05]  /*5580*/  @!P0 BRA `(.L_x_83) ;  /* 0x0000004800d08947 */ /* 0x002fea0003800000 */
.L_x_198:
[----:B-1----:R-:W1:Y:S01]  /*5590*/  LDS.128 R4, [UR24+0x220] ;  /* 0x00022018ff047984 */ /* 0x002e620008000c00 */
[----:B------:R-:W-:Y:S01]  /*55a0*/  @!PT LDS RZ, [RZ] ;  /* 0x00000000fffff984 */ /* 0x000fe20000000800 */
[----:B------:R-:W-:Y:S01]  /*55b0*/  @!PT LDS RZ, [RZ] ;  /* 0x00000000fffff984 */ /* 0x000fe20000000800 */
[----:B------:R-:W-:Y:S01]  /*55c0*/  @!PT LDS RZ, [RZ] ;  /* 0x00000000fffff984 */ /* 0x000fe20000000800 */
[----:B------:R-:W-:Y:S01]  /*55d0*/  @!PT LDS RZ, [RZ] ;  /* 0x00000000fffff984 */ /* 0x000fe20000000800 */
[----:B------:R2:W-:Y:S06]  /*55e0*/  MEMBAR.ALL.CTA ;  /* 0x0000000000007992 */ /* 0x0005ec0000008000 */
[----:B--2---:R-:W2:Y:S02]  /*55f0*/  FENCE.VIEW.ASYNC.S ;  /* 0x00000000000073c6 */ /* 0x004ea40000000000 */
[----:B--2---:R-:W-:Y:S01]  /*5600*/  SYNCS.ARRIVE.TRANS64.RED.A1T0 RZ, [UR41], RZ ;  /* 0x000000ffffff79a7 */ /* 0x004fe20008100429 */
[----:B-1----:R-:W-:Y:S11]  /*5610*/  LOP3.LUT P0, RZ, R6, 0x1, RZ, 0xc0, !PT ;  /* 0x0000000106ff7812 */ /* 0x002ff6000780c0ff */
[----:B------:R-:W-:Y:S02]  /*5620*/  @!UPT UIADD3 URZ, UPT, UPT, URZ, URZ, URZ ;  /* 0x000000fffffff290 */ /* 0x000fe4000fffe0ff */
[----:B------:R-:W-:Y:S01]  /*5630*/  VOTEU.ANY UP0, P0 ;  /* 0x0000000000ff7886 */ /* 0x000fe20000000100 */
[----:B------:R-:W-:Y:S11]  /*5640*/  PLOP3.LUT P0, PT, PT, PT, UP0, 0x80, 0x8 ;  /* 0x000000000008781c */ /* 0x000ff60003f0f008 */
[----:B------:R-:W-:Y:S02]  /*5650*/  @!UPT UIADD3 URZ, UPT, UPT, URZ, URZ, URZ ;  /* 0x000000fffffff290 */ /* 0x000fe4000fffe0ff */
[----:B------:R-:W-:Y:S02]  /*5660*/  @P0 MOV R9, R4 ;  /* 0x0000000400090202 */ /* 0x000fe40000000f00 */
[----:B------:R-:W-:Y:S02]  /*5670*/  @P0 LOP3.LUT R0, R5, 0xffff, RZ, 0xc0, !PT ;  /* 0x0000ffff05000812 */ /* 0x000fe400078ec0ff */
[----:B------:R-:W-:Y:S02]  /*5680*/  @P0 R2UR UR5, R9 ;  /* 0x00000000090502ca */ /* 0x000fe400000e0000 */
[----:B------:R-:W-:Y:S11]  /*5690*/  @P0 R2UR UR4, R0 ;  /* 0x00000000000402ca */ /* 0x000ff600000e0000 */
[----:B------:R-:W-:Y:S02]  /*56a0*/  @UP0 UMOV UR16, UR5 ;  /* 0x0000000500100c82 */ /* 0x000fe40008000000 */
[----:B------:R-:W-:Y:S01]  /*56b0*/  @UP0 UMOV UR15, UR4 ;  /* 0x00000004000f0c82 */ /* 0x000fe20008000000 */
[----:B------:R-:W-:Y:S09]  /*56c0*/  UISETP.GE.AND UP0, UPT, UR39, 0x1, UPT ;  /* 0x000000012700788c */ /* 0x000ff2000bf06270 */
[----:B------:R-:W-:Y:S05]  /*56d0*/  BRA.U !UP0, `(.L_x_84) ;  /* 0x0000000108b47547 */ /* 0x000fea000b800000 */
[----:B------:R-:W-:Y:S02]  /*56e0*/  UIMAD.WIDE.U32 UR8, UR15, UR35, URZ ;  /* 0x000000230f0872a5 */ /* 0x000fe4000f8e00ff */
[----:B------:R-:W-:Y:S02]  /*56f0*/  UP2UR UR14, UPR, URZ, 0x2 ;  /* 0x00000002ff0e7883 */ /* 0x000fe40008000000 */
[----:B------:R-:W-:Y:S02]  /*5700*/  UISETP.NE.AND UP1, UPT, UR34, 0x1, UPT ;  /* 0x000000012200788c */ /* 0x000fe4000bf25270 */
[----:B------:R-:W-:Y:S02]  /*5710*/  UIMAD.WIDE.U32 UR10, UR16, UR32, URZ ;  /* 0x00000020100a72a5 */ /* 0x000fe4000f8e00ff */
[----:B------:R-:W-:Y:S02]  /*5720*/  USEL UR4, UR30, UR38, !UP1 ;  /* 0x000000261e047287 */ /* 0x000fe4000c800000 */
[----:B------:R-:W-:Y:S02]  /*5730*/  UISETP.NE.AND UP0, UPT, UR17, 0x1, UPT ;  /* 0x000000011100788c */ /* 0x000fe4000bf05270 */
[----:B------:R-:W-:Y:S02]  /*5740*/  UIMAD.WIDE.U32 UR12, UR4, UR18, URZ ;  /* 0x00000012040c72a5 */ /* 0x000fe4000f8e00ff */
[----:B------:R-:W-:Y:S01]  /*5750*/  USEL UR7, UR31, UR40, !UP0 ;  /* 0x000000281f077287 */ /* 0x000fe2000c000000 */
[----:B------:R-:W-:Y:S02]  /*5760*/  UMOV UR5, UR9 ;  /* 0x0000000900057c82 */ /* 0x000fe40008000000 */
[----:B------:R-:W-:Y:S02]  /*5770*/  USHF.R.U32.HI UR6, URZ, UR47, UR5 ;  /* 0x0000002fff067299 */ /* 0x000fe40008011605 */
[----:B------:R-:W-:Y:S02]  /*5780*/  UIMAD.WIDE.U32 UR20, UR7, UR18, URZ ;  /* 0x00000012071472a5 */ /* 0x000fe4000f8e00ff */
[----:B------:R-:W-:Y:S02]  /*5790*/  USEL UR6, UR15, UR6, !UP1 ;  /* 0x000000060f067287 */ /* 0x000fe4000c800000 */
[----:B------:R-:W-:Y:S01]  /*57a0*/  UISETP.NE.AND UP1, UPT, UR14, URZ, UPT ;  /* 0x000000ff0e00728c */ /* 0x000fe2000bf25270 */
[----:B------:R-:W-:Y:S01]  /*57b0*/  UMOV UR5, UR11 ;  /* 0x0000000b00057c82 */ /* 0x000fe20008000000 */
[----:B------:R-:W-:Y:S02]  /*57c0*/  UIMAD.WIDE.U32 UR10, UR6, UR18, URZ ;  /* 0x00000012060a72a5 */ /* 0x000fe4000f8e00ff */
[----:B------:R-:W-:Y:S03]  /*57d0*/  USHF.R.U32.HI UR8, URZ, UR33, UR5 ;  /* 0x00000021ff087299 */ /* 0x000fe60008011605 */
[----:B------:R-:W-:Y:S02]  /*57e0*/  UMOV UR5, UR13 ;  /* 0x0000000d00057c82 */ /* 0x000fe40008000000 */
[----:B------:R-:W-:Y:S03]  /*57f0*/  @UP6 USHF.R.U32.HI UR4, URZ, UR19, UR5 ;  /* 0x00000013ff046299 */ /* 0x000fe60008011605 */
[----:B------:R-:W-:Y:S01]  /*5800*/  UMOV UR5, UR21 ;  /* 0x0000001500057c82 */ /* 0x000fe20008000000 */
[----:B------:R-:W-:Y:S02]  /*5810*/  UIMAD UR4, UR39, UR4, URZ ;  /* 0x00000004270472a4 */ /* 0x000fe4000f8e02ff */
[----:B------:R-:W-:Y:S02]  /*5820*/  @UP6 USHF.R.U32.HI UR7, URZ, UR19, UR5 ;  /* 0x00000013ff076299 */ /* 0x000fe40008011605 */
[----:B------:R-:W-:Y:S02]  /*5830*/  USEL UR5, UR16, UR8, !UP0 ;  /* 0x0000000810057287 */ /* 0x000fe4000c000000 */
[----:B------:R-:W-:Y:S02]  /*5840*/  UIMAD UR8, UR39, UR7, URZ ;  /* 0x00000007270872a4 */ /* 0x000fe4000f8e02ff */
[----:B------:R-:W-:Y:S03]  /*5850*/  UISETP.GE.AND UP0, UPT, UR6, UR4, UPT ;  /* 0x000000040600728c */ /* 0x000fe6000bf06270 */
[----:B------:R-:W-:Y:S01]  /*5860*/  UMOV UR4, UR11 ;  /* 0x0000000b00047c82 */ /* 0x000fe20008000000 */
[----:B------:R-:W-:Y:S02]  /*5870*/  UISETP.GE.OR UP0, UPT, UR5, UR8, UP0 ;  /* 0x000000080500728c */ /* 0x000fe40008706670 */
[----:B------:R-:W-:Y:S02]  /*5880*/  USHF.R.U32.HI UR4, URZ, UR19, UR4 ;  /* 0x00000013ff047299 */ /* 0x000fe40008011604 */
[----:B------:R-:W-:Y:S02]  /*5890*/  UIMAD.WIDE.U32 UR8, UR5, UR18, URZ ;  /* 0x00000012050872a5 */ /* 0x000fe4000f8e00ff */
[----:B------:R-:W-:Y:S04]  /*58a0*/  USEL UR10, UR6, UR4, !UP6 ;  /* 0x00000004060a7287 */ /* 0x000fe8000f000000 */
[----:B------:R-:W-:Y:S01]  /*58b0*/  UIADD3 UR11, UPT, UPT, -UR10, URZ, URZ ;  /* 0x000000ff0a0b7290 */ /* 0x000fe2000fffe1ff */
[----:B------:R-:W-:Y:S02]  /*58c0*/  @!UP0 UMOV UR4, UR9 ;  /* 0x0000000900048c82 */ /* 0x000fe40008000000 */
[----:B------:R-:W-:Y:S02]  /*58d0*/  @!UP0 USHF.R.U32.HI UR4, URZ, UR19, UR4 ;  /* 0x00000013ff048299 */ /* 0x000fe40008011604 */
[----:B------:R-:W-:Y:S02]  /*58e0*/  UIMAD UR8, UR39, UR11, UR6 ;  /* 0x0000000b270872a4 */ /* 0x000fe4000f8e0206 */
[----:B------:R-:W-:Y:S04]  /*58f0*/  @!UP0 USEL UR4, UR5, UR4, !UP6 ;  /* 0x0000000405048287 */ /* 0x000fe8000f000000 */
[----:B------:R-:W-:Y:S02]  /*5900*/  @!UP0 UIMAD UR8, UR7, UR8, UR4 ;  /* 0x00000008070882a4 */ /* 0x000fe4000f8e0204 */
[----:B------:R-:W-:Y:S02]  /*5910*/  @!UP0 UIADD3 UR9, UPT, UPT, UR10, -UR4, URZ ;  /* 0x800000040a098290 */ /* 0x000fe4000fffe0ff */
[----:B------:R-:W-:Y:S02]  /*5920*/  UIADD3 UR4, UPT, UPT, -UR5, URZ, URZ ;  /* 0x000000ff05047290 */ /* 0x000fe4000fffe1ff */
[----:B------:R-:W-:Y:S02]  /*5930*/  UIADD3 UR7, UPT, UPT, -UR6, URZ, URZ ;  /* 0x000000ff06077290 */ /* 0x000fe4000fffe1ff */
[----:B------:R-:W-:Y:S02]  /*5940*/  @!UP0 UIMAD UR6, UR9, UR39, UR5 ;  /* 0x00000027090682a4 */ /* 0x000fe4000f8e0205 */
[----:B------:R-:W-:Y:S02]  /*5950*/  UIMAD UR16, UR17, UR4, UR16 ;  /* 0x00000004111072a4 */ /* 0x000fe4000f8e0210 */
[----:B------:R-:W-:Y:S01]  /*5960*/  UIMAD UR15, UR34, UR7, UR15 ;  /* 0x00000007220f72a4 */ /* 0x000fe2000f8e020f */
[----:B------:R-:W-:Y:S02]  /*5970*/  @!UP0 UMOV UR5, UR8 ;  /* 0x0000000800058c82 */ /* 0x000fe40008000000 */
[----:B------:R-:W-:Y:S02]  /*5980*/  UIMAD UR16, UR5, UR17, UR16 ;  /* 0x00000011051072a4 */ /* 0x000fe4000f8e0210 */
[----:B------:R-:W-:Y:S11]  /*5990*/  UIMAD UR15, UR6, UR34, UR15 ;  /* 0x00000022060f72a4 */ /* 0x000ff6000f8e020f */
[----:B------:R-:W-:Y:S01]  /*59a0*/  @!UPT UIADD3 URZ, UPT, UPT, URZ, URZ, URZ ;  /* 0x000000fffffff290 */ /* 0x000fe2000fffe0ff */
.L_x_84:
[----:B------:R-:W1:Y:S01]  /*59b0*/  @!UP2 LDCU.128 UR8, c[0x0][0xc10] ;  /* 0x00018200ff08a7ac */ /* 0x000e620008000c00 */
[----:B------:R-:W-:Y:S04]  /*59c0*/  MOV R0, UR22 ;  /* 0x0000001600007c02 */ /* 0x000fe80008000f00 */
[----:B------:R-:W-:Y:S01]  /*59d0*/  IABS R0, R0 ;  /* 0x0000000000007213 */ /* 0x000fe20000000000 */
[----:B------:R-:W2:Y:S01]  /*59e0*/  @!UP2 LDCU UR5, c[0x0][0xc0c] ;  /* 0x00018180ff05a7ac */ /* 0x000ea20008000800 */
[----:B-1----:R-:W-:Y:S07]  /*59f0*/  UIMAD.WIDE.U32 UR6, UR16, UR8, URZ ;  /* 0x00000008100672a5 */ /* 0x002fee000f8e00ff */
[----:B------:R-:W-:Y:S01]  /*5a00*/  @!UP2 UMOV UR4, UR7 ;  /* 0x000000070004ac82 */ /* 0x000fe20008000000 */
[----:B--2---:R-:W-:Y:S02]  /*5a10*/  @!UP2 UISETP.NE.AND UP0, UPT, UR5, 0x1, UPT ;  /* 0x000000010500a88c */ /* 0x004fe4000bf05270 */
[----:B------:R-:W-:Y:S02]  /*5a20*/  @!UP2 USHF.R.U32.HI UR4, URZ, UR9, UR4 ;  /* 0x00000009ff04a299 */ /* 0x000fe40008011604 */
[----:B------:R-:W-:Y:S02]  /*5a30*/  UIMAD.WIDE.U32 UR6, UR15, UR11, URZ ;  /* 0x0000000b0f0672a5 */ /* 0x000fe4000f8e00ff */
[----:B------:R-:W-:Y:S02]  /*5a40*/  @!UP2 USEL UR8, UR16, UR4, !UP0 ;  /* 0x000000041008a287 */ /* 0x000fe4000c000000 */
[----:B------:R-:W-:Y:S03]  /*5a50*/  @!UP2 UISETP.NE.AND UP0, UPT, UR10, 0x1, UPT ;  /* 0x000000010a00a88c */ /* 0x000fe6000bf05270 */
[----:B------:R-:W-:Y:S02]  /*5a60*/  @!UP2 UMOV UR6, UR7 ;  /* 0x000000070006ac82 */ /* 0x000fe40008000000 */
[----:B------:R-:W1:Y:S02]  /*5a70*/  @!UP2 LDCU UR4, c[0x0][0xc20] ;  /* 0x00018400ff04a7ac */ /* 0x000e640008000800 */
[----:B-1----:R-:W-:Y:S04]  /*5a80*/  @!UP2 USHF.R.U32.HI UR6, URZ, UR4, UR6 ;  /* 0x00000004ff06a299 */ /* 0x002fe80008011606 */
[----:B------:R-:W-:Y:S04]  /*5a90*/  @!UP2 USEL UR6, UR15, UR6, !UP0 ;  /* 0x000000060f06a287 */ /* 0x000fe8000c000000 */
[----:B------:R-:W-:Y:S02]  /*5aa0*/  @!UP2 UIADD3 UR4, UPT, UPT, -UR8, UR6, URZ ;  /* 0x000000060804a290 */ /* 0x000fe4000fffe1ff */
[----:B------:R-:W-:Y:S02]  /*5ab0*/  @!UP2 UIADD3 UR6, UPT, UPT, UR8, -UR6, URZ ;  /* 0x800000060806a290 */ /* 0x000fe4000fffe0ff */
[----:B------:R-:W-:Y:S02]  /*5ac0*/  @!UP2 UIMAD UR16, UR4, UR5, UR16 ;  /* 0x000000050410a2a4 */ /* 0x000fe4000f8e0210 */
[----:B------:R-:W-:Y:S01]  /*5ad0*/  @!UP2 UIMAD UR15, UR6, UR10, UR15 ;  /* 0x0000000a060fa2a4 */ /* 0x000fe2000f8e020f */
[----:B------:R-:W-:Y:S11]  /*5ae0*/  BRA.U UP1, `(.L_x_85) ;  /* 0x0000000101107547 */ /* 0x000ff6000b800000 */
[----:B------:R-:W-:Y:S04]  /*5af0*/  MOV R10, UR46 ;  /* 0x0000002e000a7c02 */ /* 0x000fe80008000f00 */
[----:B------:R-:W-:Y:S04]  /*5b00*/  SHF.L.U32 R10, R10, 0x1f, RZ ;  /* 0x0000001f0a0a7819 */ /* 0x000fe800000006ff */
[----:B------:R-:W1:Y:S02]  /*5b10*/  SYNCS.PHASECHK.TRANS64.TRYWAIT P1, [UR24+0x1d8], R10 ;  /* 0x0001d80aff0075a7 */ /* 0x000e640008021118 */
[----:B-1----:R-:W-:Y:S05]  /*5b20*/  @!P1 BRA `(.L_x_86) ;  /* 0x0000004400809947 */ /* 0x002fea0003800000 */
.L_x_85:
[----:B------:R-:W-:Y:S01]  /*5b30*/  UISETP.NE.AND UP1, UPT, UR45, URZ, UPT ;  /* 0x000000ff2d00728c */ /* 0x000fe2000bf25270 */
[----:B------:R-:W-:Y:S01]  /*5b40*/  R2UR UR4, R0 ;  /* 0x00000000000472ca */ /* 0x000fe200000e0000 */
[----:B------:R-:W-:Y:S01]  /*5b50*/  USHF.L.U32 UR11, UR28, 0x6, URZ ;  /* 0x000000061c0b7899 */ /* 0x000fe200080006ff */
[----:B-1----:R-:W-:Y:S05]  /*5b60*/  IMAD.U32 R10, RZ, RZ, UR29 ;  /* 0x0000001dff0a7e24 */ /* 0x002fea000f8e00ff */
[----:B------:R-:W-:Y:S04]  /*5b70*/  IABS R10, R10 ;  /* 0x0000000a000a7213 */ /* 0x000fe80000000000 */
[----:B------:R-:W1:Y:S02]  /*5b80*/  I2F.RP R14, R10 ;  /* 0x0000000a000e7306 */ /* 0x000e640000209400 */
[----:B------:R-:W-:Y:S07]  /*5b90*/  UIMAD.WIDE.U32 UR6, UR37, UR4, URZ ;  /* 0x00000004250672a5 */ /* 0x000fee000f8e00ff */
[----:B------:R-:W-:Y:S02]  /*5ba0*/  UMOV UR12, UR7 ;  /* 0x00000007000c7c82 */ /* 0x000fe40008000000 */
[----:B------:R-:W-:Y:S04]  /*5bb0*/  UIMAD UR4, UR12, UR44, UR4 ;  /* 0x0000002c0c0472a4 */ /* 0x000fe8000f8e0204 */
[----:B------:R-:W-:Y:S01]  /*5bc0*/  UISETP.GT.U32.AND UP0, UPT, UR26, UR4, UPT ;  /* 0x000000041a00728c */ /* 0x000fe2000bf04070 */
[----:B-1----:R-:W1:Y:S10]  /*5bd0*/  MUFU.RCP R14, R14 ;  /* 0x0000000e000e7308 */ /* 0x002e740000001000 */
[----:B------:R-:W-:Y:S02]  /*5be0*/  @!UP0 UIADD3 UR4, UPT, UPT, UR4, -UR26, URZ ;  /* 0x8000001a04048290 */ /* 0x000fe4000fffe0ff */
[----:B------:R-:W-:Y:S02]  /*5bf0*/  @!UP0 UIADD3 UR12, UPT, UPT, UR12, 0x1, URZ ;  /* 0x000000010c0c8890 */ /* 0x000fe4000fffe0ff */
[----:B------:R-:W-:Y:S02]  /*5c00*/  UISETP.GE.U32.AND UP0, UPT, UR4, UR26, UPT ;  /* 0x0000001a0400728c */ /* 0x000fe4000bf06070 */
[----:B------:R-:W-:Y:S01]  /*5c10*/  ULOP3.LUT UR4, UR22, UR27, URZ, 0x3c, !UPT ;  /* 0x0000001b16047292 */ /* 0x000fe2000f8e3cff */
[----:B-1----:R-:W-:Y:S04]  /*5c20*/  VIADD R14, R14, 0xffffffe ;  /* 0x0ffffffe0e0e7836 */ /* 0x002fe80000000000 */
[----:B------:R1:W2:Y:S04]  /*5c30*/  F2I.FTZ.U32.TRUNC.NTZ R15, R14 ;  /* 0x0000000e000f7305 */ /* 0x0002a8000021f000 */
[----:B------:R-:W-:Y:S02]  /*5c40*/  @UP0 UIADD3 UR12, UPT, UPT, UR12, 0x1, URZ ;  /* 0x000000010c0c0890 */ /* 0x000fe4000fffe0ff */
[----:B------:R-:W-:Y:S01]  /*5c50*/  UISETP.GE.AND UP0, UPT, UR4, URZ, UPT ;  /* 0x000000ff0400728c */ /* 0x000fe2000bf06270 */
[----:B-1----:R-:W-:Y:S02]  /*5c60*/  HFMA2 R14, -RZ, RZ, 0, 0 ;  /* 0x00000000ff0e7431 */ /* 0x002fe400000001ff */
[--C-:B--2---:R-:W-:Y:S08]  /*5c70*/  IMAD.MOV R9, RZ, RZ, -R15.reuse ;  /* 0x000000ffff097224 */ /* 0x104ff000078e0a0f */
[----:B------:R-:W-:Y:S02]  /*5c80*/  @!UP0 UIADD3 UR12, UPT, UPT, -UR12, URZ, URZ ;  /* 0x000000ff0c0c8290 */ /* 0x000fe4000fffe1ff */
[----:B------:R-:W-:Y:S01]  /*5c90*/  @!UP5 ULOP3.LUT UR12, URZ, UR27, URZ, 0x33, !UPT ;  /* 0x0000001bff0cd292 */ /* 0x000fe2000f8e33ff */
[----:B------:R-:W-:Y:S05]  /*5ca0*/  IMAD R9, R9, R10, RZ ;  /* 0x0000000a09097224 */ /* 0x000fea00078e02ff */
[----:B------:R-:W-:Y:S02]  /*5cb0*/  IMAD.U32 R0, RZ, RZ, UR12 ;  /* 0x0000000cff007e24 */ /* 0x000fe4000f8e00ff */
[----:B------:R-:W-:Y:S03]  /*5cc0*/  IMAD.HI.U32 R15, R15, R9, R14 ;  /* 0x000000090f0f7227 */ /* 0x000fe600078e000e */
[----:B------:R-:W-:Y:S04]  /*5cd0*/  IABS R0, R0 ;  /* 0x0000000000007213 */ /* 0x000fe80000000000 */
[----:B------:R-:W-:Y:S11]  /*5ce0*/  R2UR UR4, R0 ;  /* 0x00000000000472ca */ /* 0x000ff600000e0000 */
[----:B------:R-:W-:Y:S02]  /*5cf0*/  @!UPT UIADD3 URZ, UPT, UPT, URZ, URZ, URZ ;  /* 0x000000fffffff290 */ /* 0x000fe4000fffe0ff */
[----:B------:R-:W-:Y:S07]  /*5d00*/  UIMAD.WIDE.U32 UR6, UR36, UR4, URZ ;  /* 0x00000004240672a5 */ /* 0x000fee000f8e00ff */
[----:B------:R-:W-:Y:S02]  /*5d10*/  UMOV UR13, UR7 ;  /* 0x00000007000d7c82 */ /* 0x000fe40008000000 */
[----:B------:R-:W-:Y:S04]  /*5d20*/  UIADD3 UR5, UPT, UPT, -UR13, URZ, URZ ;  /* 0x000000ff0d057290 */ /* 0x000fe8000fffe1ff */
[----:B------:R-:W-:Y:S04]  /*5d30*/  UIMAD UR4, UR25, UR5, UR4 ;  /* 0x00000005190472a4 */ /* 0x000fe8000f8e0204 */
[----:B------:R-:W-:Y:S11]  /*5d40*/  UISETP.GT.U32.AND UP0, UPT, UR25, UR4, UPT ;  /* 0x000000041900728c */ /* 0x000ff6000bf04070 */
[----:B------:R-:W-:Y:S02]  /*5d50*/  @!UP0 UIADD3 UR4, UPT, UPT, UR4, -UR25, URZ ;  /* 0x8000001904048290 */ /* 0x000fe4000fffe0ff */
[----:B------:R-:W-:Y:S02]  /*5d60*/  @!UP0 UIADD3 UR13, UPT, UPT, UR13, 0x1, URZ ;  /* 0x000000010d0d8890 */ /* 0x000fe4000fffe0ff */
[----:B------:R-:W-:Y:S02]  /*5d70*/  UISETP.GE.U32.AND UP0, UPT, UR4, UR25, UPT ;  /* 0x000000190400728c */ /* 0x000fe4000bf06070 */
[----:B------:R-:W-:Y:S09]  /*5d80*/  ULOP3.LUT UR4, UR12, UR45, URZ, 0x3c, !UPT ;  /* 0x0000002d0c047292 */ /* 0x000ff2000f8e3cff */
[----:B------:R-:W-:Y:S02]  /*5d90*/  @UP0 UIADD3 UR13, UPT, UPT, UR13, 0x1, URZ ;  /* 0x000000010d0d0890 */ /* 0x000fe4000fffe0ff */
[----:B------:R-:W-:Y:S11]  /*5da0*/  UISETP.GE.AND UP0, UPT, UR4, URZ, UPT ;  /* 0x000000ff0400728c */ /* 0x000ff6000bf06270 */
[----:B------:R-:W-:Y:S02]  /*5db0*/  @!UP0 UIADD3 UR13, UPT, UPT, -UR13, URZ, URZ ;  /* 0x000000ff0d0d8290 */ /* 0x000fe4000fffe1ff */
[----:B------:R-:W-:Y:S02]  /*5dc0*/  @!UP1 ULOP3.LUT UR13, URZ, UR45, URZ, 0x33, !UPT ;  /* 0x0000002dff0d9292 */ /* 0x000fe4000f8e33ff */
[----:B------:R-:W-:Y:S02]  /*5dd0*/  UISETP.NE.AND UP1, UPT, UR29, URZ, UPT ;  /* 0x000000ff1d00728c */ /* 0x000fe4000bf25270 */
[----:B------:R-:W-:Y:S02]  /*5de0*/  ULOP3.LUT UR4, UR13, UR29, URZ, 0x3c, !UPT ;  /* 0x0000001d0d047292 */ /* 0x000fe4000f8e3cff */
[----:B------:R-:W-:Y:S02]  /*5df0*/  IMAD.U32 R0, RZ, RZ, UR13 ;  /* 0x0000000dff007e24 */ /* 0x000fe4000f8e00ff */
[----:B------:R-:W-:Y:S02]  /*5e00*/  UISETP.GE.AND UP0, UPT, UR4, URZ, UPT ;  /* 0x000000ff0400728c */ /* 0x000fe4000bf06270 */
[----:B------:R-:W-:Y:S01]  /*5e10*/  UIADD3 UR4, UPT, UPT, -UR12, URZ, URZ ;  /* 0x000000ff0c047290 */ /* 0x000fe2000fffe1ff */
[----:B------:R-:W-:Y:S03]  /*5e20*/  IABS R0, R0 ;  /* 0x0000000000007213 */ /* 0x000fe60000000000 */
[----:B------:R-:W-:Y:S02]  /*5e30*/  UIMAD UR5, UR27, UR4, UR22 ;  /* 0x000000041b0572a4 */ /* 0x000fe4000f8e0216 */
[----:B------:R-:W-:Y:S01]  /*5e40*/  IMAD.HI.U32 R15, R15, R0, RZ ;  /* 0x000000000f0f7227 */ /* 0x000fe200078e00ff */
[----:B------:R-:W-:Y:S02]  /*5e50*/  UIADD3 UR4, UPT, UPT, -UR13, URZ, URZ ;  /* 0x000000ff0d047290 */ /* 0x000fe4000fffe1ff */
[----:B------:R-:W-:Y:S01]  /*5e60*/  USHF.L.U32 UR22, UR5, 0x6, URZ ;  /* 0x0000000605167899 */ /* 0x000fe200080006ff */
[----:B------:R-:W-:Y:S01]  /*5e70*/  IMAD.MOV R9, RZ, RZ, -R15 ;  /* 0x000000ffff097224 */ /* 0x000fe200078e0a0f */
[----:B------:R-:W-:Y:S03]  /*5e80*/  UIMAD UR12, UR45, UR4, UR12 ;  /* 0x000000042d0c72a4 */ /* 0x000fe6000f8e020c */
[C---:B------:R-:W-:Y:S05]  /*5e90*/  IMAD R0, R10.reuse, R9, R0 ;  /* 0x000000090a007224 */ /* 0x040fea00078e0200 */
[----:B------:R-:W-:Y:S11]  /*5ea0*/  ISETP.GT.U32.AND P1, PT, R10, R0, PT ;  /* 0x000000000a00720c */ /* 0x000ff60003f24070 */
[----:B------:R-:W-:Y:S02]  /*5eb0*/  @!UPT UIADD3 URZ, UPT, UPT, URZ, URZ, URZ ;  /* 0x000000fffffff290 */ /* 0x000fe4000fffe0ff */
[----:B------:R-:W-:Y:S01]  /*5ec0*/  @!P1 IADD3 R15, PT, PT, R15, 0x1, RZ ;  /* 0x000000010f0f9810 */ /* 0x000fe20007ffe0ff */
[----:B------:R-:W-:Y:S01]  /*5ed0*/  @!P1 IMAD.IADD R0, R0, 0x1, -R10 ;  /* 0x0000000100009824 */ /* 0x000fe200078e0a0a */
[----:B------:R-:W-:Y:S04]  /*5ee0*/  ISETP.NE.U32.AND P1, PT, R2, RZ, PT ;  /* 0x000000ff0200720c */ /* 0x000fe80003f25070 */
[----:B------:R-:W-:Y:S02]  /*5ef0*/  ISETP.GE.U32.AND P2, PT, R0, R10, PT ;  /* 0x0000000a0000720c */ /* 0x000fe40003f46070 */
[----:B------:R-:W-:Y:S11]  /*5f00*/  ISETP.NE.AND.EX P1, PT, R3, RZ, PT, P1 ;  /* 0x000000ff0300720c */ /* 0x000ff60003f25310 */
[----:B------:R-:W-:Y:S01]  /*5f10*/  @P2 VIADD R15, R15, 0x1 ;  /* 0x000000010f0f2836 */ /* 0x000fe20000000000 */
[----:B------:R-:W-:Y:S04]  /*5f20*/  ISETP.NE.U32.AND P2, PT, R2, RZ, PT ;  /* 0x000000ff0200720c */ /* 0x000fe80003f45070 */
[----:B------:R-:W-:Y:S02]  /*5f30*/  R2UR UR14, R15 ;  /* 0x000000000f0e72ca */ /* 0x000fe400000e0000 */
[----:B------:R-:W-:Y:S11]  /*5f40*/  ISETP.NE.AND.EX P2, PT, R3, RZ, PT, P2 ;  /* 0x000000ff0300720c */ /* 0x000ff60003f45320 */
[----:B------:R-:W-:Y:S02]  /*5f50*/  @!UP0 UIADD3 UR14, UPT, UPT, -UR14, URZ, URZ ;  /* 0x000000ff0e0e8290 */ /* 0x000fe4000fffe1ff */
[----:B------:R-:W-:Y:S04]  /*5f60*/  @!UP1 ULOP3.LUT UR14, URZ, UR29, URZ, 0x33, !UPT ;  /* 0x0000001dff0e9292 */ /* 0x000fe8000f8e33ff */
[----:B------:R-:W-:Y:S04]  /*5f70*/  UIADD3 UR6, UPT, UPT, -UR14, URZ, URZ ;  /* 0x000000ff0e067290 */ /* 0x000fe8000fffe1ff */
[----:B------:R-:W-:Y:S01]  /*5f80*/  UIMAD UR13, UR29, UR6, UR13 ;  /* 0x000000061d0d72a4 */ /* 0x000fe2000f8e020d */
[----:B------:R-:W-:Y:S11]  /*5f90*/  @!P2 BRA `(.L_x_87) ;  /* 0x000000000030a947 */ /* 0x000ff60003800000 */
[----:B------:R-:W-:Y:S01]  /*5fa0*/  UPLOP3.LUT UP3, UPT, UPT, UPT, UP4, 0x80, 0x8 ;  /* 0x000000000008789c */ /* 0x000fe20003f6f040 */
[----:B------:R-:W-:Y:S01]  /*5fb0*/  MOV R55, 0x1 ;  /* 0x0000000100377802 */ /* 0x000fe20000000f00 */
[----:B------:R-:W1:Y:S04]  /*5fc0*/  LDCU.64 UR4, c[0x0][0x358] ;  /* 0x00006b00ff0477ac */ /* 0x000e680008000a00 */
[----:B------:R-:W-:Y:S11]  /*5fd0*/  PLOP3.LUT P2, PT, PT, PT, UP3, 0x80, 0x8 ;  /* 0x000000000008781c */ /* 0x000ff60003f4f038 */
[----:B------:R-:W-:Y:S02]  /*5fe0*/  @!UPT UIADD3 URZ, UPT, UPT, URZ, URZ, URZ ;  /* 0x000000fffffff290 */ /* 0x000fe4000fffe0ff */
[----:B------:R-:W2:Y:S01]  /*5ff0*/  @P2 LDC.64 R14, c[0x0][0x988] ;  /* 0x00026200ff0e2b82 */ /* 0x000ea20000000a00 */
[----:B------:R-:W-:Y:S04]  /*6000*/  @P2 IMAD R0, R16, R2, RZ ;  /* 0x0000000210002224 */ /* 0x000fe800078e02ff */
[----:B--2---:R-:W-:Y:S01]  /*6010*/  @P2 IMAD.WIDE R14, R0, 0x4, R14 ;  /* 0x00000004000e2825 */ /* 0x004fe200078e020e */
[----:B------:R-:W-:Y:S04]  /*6020*/  MOV R0, 0x1 ;  /* 0x0000000100007802 */ /* 0x000fe80000000f00 */
[----:B-1---5:R1:W5:Y:S01]  /*6030*/  @P2 LDG.E R26, desc[UR4][R14.64] ;  /* 0x000000040e1a2981 */ /* 0x022362000c1e1900 */
[----:B------:R-:W-:Y:S01]  /*6040*/  @!P2 PRMT R55, R0, 0x7610, R55 ;  /* 0x000076100037a816 */ /* 0x000fe20000000037 */
[----:B-1----:R-:W2:Y:S06]  /*6050*/  @!P2 LDC R26, c[0x0][0x980] ;  /* 0x00026000ff1aab82 */ /* 0x002eac0000000800 */
.L_x_87:
[----:B--2--5:R-:W-:Y:S01]  /*6060*/  @!P1 FSETP.EQ.AND P3, PT, R26, RZ, PT ;  /* 0x000000ff1a00920b */ /* 0x024fe20003f62000 */
[----:B------:R-:W-:Y:S01]  /*6070*/  @!UPT UIADD3 URZ, UPT, UPT, URZ, URZ, URZ ;  /* 0x000000fffffff290 */ /* 0x000fe2000fffe0ff */
[----:B------:R-:W-:Y:S11]  /*6080*/  @!P1 BRA `(.L_x_88) ;  /* 0x0000000000149947 */ /* 0x000ff60003800000 */
[----:B------:R-:W-:Y:S02]  /*6090*/  LOP3.LUT P1, RZ, R55, 0xff, RZ, 0xc0, !PT ;  /* 0x000000ff37ff7812 */ /* 0x000fe4000782c0ff */
[----:B------:R-:W-:Y:S04]  /*60a0*/  PLOP3.LUT P3, PT, PT, PT, UP3, 0x80, 0x8 ;  /* 0x000000000008781c */ /* 0x000fe80003f6f038 */
[----:B------:R-:W-:Y:S07]  /*60b0*/  PLOP3.LUT P3, PT, P3, PT, PT, 0x8, 0x80 ;  /* 0x000000000080781c */ /* 0x000fee0001f6e170 */
[----:B------:R-:W-:Y:S11]  /*60c0*/  @P1 FSETP.EQ.AND P3, PT, R26, RZ, PT ;  /* 0x000000ff1a00120b */ /* 0x000ff60003f62000 */
[----:B------:R-:W-:Y:S02]  /*60d0*/  @!UPT UIADD3 URZ, UPT, UPT, URZ, URZ, URZ ;  /* 0x000000fffffff290 */ /* 0x000fe4000fffe0ff */
.L_x_88:
[----:B------:R-:W-:Y:S01]  /*60e0*/  ULEA UR5, UR23, UR24, 0x3 ;  /* 0x0000001817057291 */ /* 0x000fe2000f8e18ff */
[----:B------:R-:W-:Y:S02]  /*60f0*/  SHF.L.U32 R9, R12, 0x1f, RZ ;  /* 0x0000001f0c097819 */ /* 0x000fe400000006ff */
[----:B------:R-:W-:Y:S04]  /*6100*/  ELECT P2, URZ, PT ;  /* 0x0000000000ff782f */ /* 0x000fe80003840000 */
[----:B------:R-:W-:Y:S02]  /*6110*/  PLOP3.LUT P2, PT, P3, P2, PT, 0xf2, 0x2f ;  /* 0x00000000002f781c */ /* 0x000fe40001f45e72 */
[----:B------:R-:W1:Y:S02]  /*6120*/  SYNCS.PHASECHK.TRANS64.TRYWAIT P1, [UR5+0x1b8], R9 ;  /* 0x0001b809ff0075a7 */ /* 0x000e640008021105 */
[----:B-1----:R-:W-:Y:S09]  /*6130*/  @!P1 BRA `(.L_x_89) ;  /* 0x0000004000149947 */ /* 0x002ff20003800000 */
.L_x_201:
[----:B------:R-:W2:Y:S01]  /*6140*/  S2UR UR28, SR_CgaCtaId ;  /* 0x00000000001c79c3 */ /* 0x000ea20000008800 */
[----:B------:R-:W-:Y:S01]  /*6150*/  VOTEU.ALL UP0, P2 ;  /* 0x0000000000ff7886 */ /* 0x000fe20001000000 */
[----:B-1----:R-:W-:Y:S01]  /*6160*/  @!P2 IADD3 R9, P1, PT, R18, 0x680, RZ ;  /* 0x000006801209a810 */ /* 0x002fe20007f3e0ff */
[----:B------:R-:W-:Y:S01]  /*6170*/  UIADD3 UR6, UPT, UPT, UR23, 0x1, URZ ;  /* 0x0000000117067890 */ /* 0x000fe2000fffe0ff */
[----:B------:R-:W-:Y:S01]  /*6180*/  @P0 SHF.R.U32.HI R16, RZ, 0x10, R5 ;  /* 0x00000010ff100819 */ /* 0x000fe20000011605 */
[----:B------:R-:W-:Y:S01]  /*6190*/  UMOV UR48, 0x0 ;  /* 0x0000000000307882 */ /* 0x000fe20000000000 */
[----:B------:R-:W-:Y:S01]  /*61a0*/  @!UP0 ULEA UR4, UR23, UR24, 0xc ;  /* 0x0000001817048291 */ /* 0x000fe2000f8e60ff */
[----:B------:R-:W-:Y:S01]  /*61b0*/  @!P2 IMAD.X R0, RZ, RZ, R19, P1 ;  /* 0x000000ffff00a224 */ /* 0x000fe200008e0613 */
[----:B------:R-:W-:Y:S01]  /*61c0*/  @!P2 R2UR UR7, R9 ;  /* 0x000000000907a2ca */ /* 0x000fe200000e0000 */
[----:B------:R-:W-:Y:S01]  /*61d0*/  UMOV UR49, 0x10000000 ;  /* 0x1000000000317882 */ /* 0x000fe20000000000 */
[----:B------:R-:W-:Y:S02]  /*61e0*/  @!UP0 UIADD3 UR8, UPT, UPT, UR4, 0x400, URZ ;  /* 0x0000040004088890 */ /* 0x000fe4000fffe0ff */
[----:B------:R-:W-:Y:S01]  /*61f0*/  UISETP.NE.AND UP0, UPT, UR6, 0x3, UPT ;  /* 0x000000030600788c */ /* 0x000fe2000bf05270 */
[----:B------:R-:W-:Y:S01]  /*6200*/  @!P2 R2UR UR4, R0 ;  /* 0x000000000004a2ca */ /* 0x000fe200000e0000 */
[----:B------:R-:W-:Y:S02]  /*6210*/  @!P2 IMAD.MOV.U32 R0, RZ, RZ, 0x1000 ;  /* 0x00001000ff00a424 */ /* 0x000fe400078e00ff */
[----:B------:R-:W-:Y:S02]  /*6220*/  USEL UR6, UR6, URZ, UP0 ;  /* 0x000000ff06067287 */ /* 0x000fe40008000000 */
[----:B------:R-:W-:Y:S02]  /*6230*/  USEL UR23, URZ, 0x1, UP0 ;  /* 0x00000001ff177887 */ /* 0x000fe40008000000 */
[----:B------:R-:W-:Y:S01]  /*6240*/  VOTEU.ALL UP0, P2 ;  /* 0x0000000000ff7886 */ /* 0x000fe20001000000 */
[----:B------:R-:W-:Y:S03]  /*6250*/  IMAD.U32 R14, RZ, RZ, UR7 ;  /* 0x00000007ff0e7e24 */ /* 0x000fe6000f8e00ff */
[----:B------:R-:W-:Y:S01]  /*6260*/  LOP3.LUT R12, R12, UR23, RZ, 0x3c, !PT ;  /* 0x000000170c0c7c12 */ /* 0x000fe2000f8e3cff */
[----:B------:R-:W-:Y:S01]  /*6270*/  @!UP0 UMOV UR10, UR22 ;  /* 0x00000016000a8c82 */ /* 0x000fe20008000000 */
[----:B------:R-:W-:Y:S01]  /*6280*/  IMAD.U32 R15, RZ, RZ, UR4 ;  /* 0x00000004ff0f7e24 */ /* 0x000fe2000f8e00ff */
[----:B------:R-:W-:Y:S01]  /*6290*/  @!P2 R2UR UR20, R14 ;  /* 0x000000000e14a2ca */ /* 0x000fe200000e0000 */
[----:B------:R-:W-:Y:S01]  /*62a0*/  UIADD3 UR4, UPT, UPT, UR5, 0x1a0, URZ ;  /* 0x000001a005047890 */ /* 0x000fe2000fffe0ff */
[----:B------:R-:W-:Y:S02]  /*62b0*/  SHF.L.U32 R9, R12, 0x1f, RZ ;  /* 0x0000001f0c097819 */ /* 0x000fe400000006ff */
[----:B------:R-:W-:Y:S01]  /*62c0*/  @!P2 R2UR UR21, R15 ;  /* 0x000000000f15a2ca */ /* 0x000fe200000e0000 */
[----:B--2---:R-:W-:Y:S03]  /*62d0*/  UPRMT UR7, UR28, 0x654, UR4 ;  /* 0x000006541c077896 */ /* 0x004fe60008000004 */
[----:B------:R-:W-:Y:S01]  /*62e0*/  @!UP0 UMOV UR9, UR4 ;  /* 0x0000000400098c82 */ /* 0x000fe20008000000 */
[----:B------:R-:W-:Y:S08]  /*62f0*/  ULEA UR4, UR6, UR24, 0x3 ;  /* 0x0000001806047291 */ /* 0x000ff0000f8e18ff */
[----:B------:R1:W-:Y:S01]  /*6300*/  @!UP0 UTMALDG.5D [UR8], [UR20], desc[UR48] ;  /* 0x00003008140085b4 */ /* 0x0003e20008021000 */
[----:B------:R1:W-:Y:S01]  /*6310*/  @!P2 SYNCS.ARRIVE.TRANS64.RED.A0TR RZ, [UR5+0x1a0], R0 ;  /* 0x0001a000ffffa9a7 */ /* 0x0003e20008300405 */
[----:B------:R-:W-:Y:S01]  /*6320*/  SYNCS.ARRIVE.TRANS64.RED.A1T0 RZ, [UR7], RZ ;  /* 0x000000ffffff79a7 */ /* 0x000fe20008100407 */
[----:B------:R-:W2:Y:S02]  /*6330*/  SYNCS.PHASECHK.TRANS64.TRYWAIT P1, [UR4+0x1b8], R9 ;  /* 0x0001b809ff0075a7 */ /* 0x000ea40008021104 */
[----:B-12---:R-:W-:Y:S05]  /*6340*/  @!P1 BRA `(.L_x_90) ;  /* 0x0000003c00a89947 */ /* 0x006fea0003800000 */
.L_x_203:
[----:B------:R-:W2:Y:S01]  /*6350*/  S2UR UR28, SR_CgaCtaId ;  /* 0x00000000001c79c3 */ /* 0x000ea20000008800 */
[----:B------:R-:W-:Y:S01]  /*6360*/  UPLOP3.LUT UP1, UPT, UPT, UPT, UPT, 0x80, 0x8 ;  /* 0x000000000008789c */ /* 0x000fe20003f2f070 */
[----:B-1----:R-:W-:Y:S01]  /*6370*/  @!P2 IADD3 R9, P1, PT, R18, 0x680, RZ ;  /* 0x000006801209a810 */ /* 0x002fe20007f3e0ff */
[----:B------:R-:W-:Y:S01]  /*6380*/  UMOV UR20, 0x0 ;  /* 0x0000000000147882 */ /* 0x000fe20000000000 */
[----:B------:R-:W-:Y:S01]  /*6390*/  UMOV UR21, 0x10000000 ;  /* 0x1000000000157882 */ /* 0x000fe20000000000 */
[----:B------:R-:W-:Y:S01]  /*63a0*/  VOTEU.ALL UP0, P2 ;  /* 0x0000000000ff7886 */ /* 0x000fe20001000000 */
[----:B------:R-:W-:Y:S01]  /*63b0*/  LOP3.LUT R11, R11, 0x1, RZ, 0x3c, !PT ;  /* 0x000000010b0b7812 */ /* 0x000fe200078e3cff */
[----:B------:R-:W-:Y:S03]  /*63c0*/  @!P2 IMAD.X R0, RZ, RZ, R19, P1 ;  /* 0x000000ffff00a224 */ /* 0x000fe600008e0613 */
[----:B------:R-:W-:Y:S02]  /*63d0*/  @!UP0 ULEA UR5, UR6, UR24, 0xc ;  /* 0x0000001806058291 */ /* 0x000fe4000f8e60ff */
[----:B------:R-:W-:Y:S02]  /*63e0*/  UIADD3 UR6, UPT, UPT, UR6, 0x1, URZ ;  /* 0x0000000106067890 */ /* 0x000fe4000fffe0ff */
[----:B------:R-:W-:Y:S02]  /*63f0*/  @!UP0 UIADD3 UR10, UPT, UPT, UR22, 0x20, URZ ;  /* 0x00000020160a8890 */ /* 0x000fe4000fffe0ff */
[----:B------:R-:W-:Y:S01]  /*6400*/  @!UP0 UIADD3 UR8, UPT, UPT, UR5, 0x400, URZ ;  /* 0x0000040005088890 */ /* 0x000fe2000fffe0ff */
[----:B------:R-:W-:Y:S01]  /*6410*/  @!P2 R2UR UR5, R0 ;  /* 0x000000000005a2ca */ /* 0x000fe200000e0000 */
[----:B------:R-:W-:Y:S02]  /*6420*/  UISETP.NE.AND UP0, UPT, UR6, 0x3, UPT ;  /* 0x000000030600788c */ /* 0x000fe4000bf05270 */
[----:B------:R-:W-:Y:S02]  /*6430*/  UIADD3 UR22, UPT, UPT, UR15, UR43, URZ ;  /* 0x0000002b0f167290 */ /* 0x000fe4000fffe0ff */
[----:B------:R-:W-:Y:S01]  /*6440*/  USEL UR23, UR6, URZ, UP0 ;  /* 0x000000ff06177287 */ /* 0x000fe20008000000 */
[----:B------:R-:W-:Y:S02]  /*6450*/  @!P2 R2UR UR6, R9 ;  /* 0x000000000906a2ca */ /* 0x000fe400000e0000 */
[----:B------:R-:W-:Y:S02]  /*6460*/  PLOP3.LUT P0, PT, PT, PT, UP0, 0x80, 0x8 ;  /* 0x000000000008781c */ /* 0x000fe40003f0f008 */
[----:B------:R-:W-:Y:S02]  /*6470*/  VOTEU.ALL UP0, P2 ;  /* 0x0000000000ff7886 */ /* 0x000fe40001000000 */
[----:B------:R-:W-:Y:S01]  /*6480*/  SEL R0, RZ, 0x1, P0 ;  /* 0x00000001ff007807 */ /* 0x000fe20000000000 */
[----:B------:R-:W-:Y:S01]  /*6490*/  IMAD.U32 R15, RZ, RZ, UR5 ;  /* 0x00000005ff0f7e24 */ /* 0x000fe2000f8e00ff */
[----:B------:R-:W-:Y:S01]  /*64a0*/  UIADD3 UR5, UPT, UPT, UR4, 0x1a0, URZ ;  /* 0x000001a004057890 */ /* 0x000fe2000fffe0ff */
[----:B------:R-:W-:Y:S02]  /*64b0*/  LOP3.LUT P0, RZ, R6, 0x1, RZ, 0xc0, !PT ;  /* 0x0000000106ff7812 */ /* 0x000fe4000780c0ff */
[----:B------:R-:W-:Y:S02]  /*64c0*/  LOP3.LUT R12, R12, R0, RZ, 0x3c, !PT ;  /* 0x000000000c0c7212 */ /* 0x000fe400078e3cff */
[----:B------:R-:W-:Y:S01]  /*64d0*/  IMAD.U32 R14, RZ, RZ, UR6 ;  /* 0x00000006ff0e7e24 */ /* 0x000fe2000f8e00ff */
[----:B------:R-:W-:Y:S01]  /*64e0*/  @!P2 R2UR UR7, R15 ;  /* 0x000000000f07a2ca */ /* 0x000fe200000e0000 */
[----:B------:R-:W-:Y:S01]  /*64f0*/  @!UP0 UMOV UR9, UR5 ;  /* 0x0000000500098c82 */ /* 0x000fe20008000000 */
[----:B--2---:R-:W-:Y:S02]  /*6500*/  UPRMT UR5, UR28, 0x654, UR5 ;  /* 0x000006541c057896 */ /* 0x004fe40008000005 */
[----:B------:R-:W-:Y:S01]  /*6510*/  @!P2 R2UR UR6, R14 ;  /* 0x000000000e06a2ca */ /* 0x000fe200000e0000 */
[----:B------:R-:W-:Y:S11]  /*6520*/  UIADD3 UR28, UPT, UPT, UR16, UR42, URZ ;  /* 0x0000002a101c7290 */ /* 0x000ff6000fffe0ff */
[----:B------:R-:W-:Y:S01]  /*6530*/  @!UPT UIADD3 URZ, UPT, UPT, URZ, URZ, URZ ;  /* 0x000000fffffff290 */ /* 0x000fe2000fffe0ff */
[----:B------:R1:W-:Y:S01]  /*6540*/  @!UP0 UTMALDG.5D [UR8], [UR6], desc[UR20] ;  /* 0x00001408060085b4 */ /* 0x0003e20008021000 */
[----:B------:R1:W-:Y:S01]  /*6550*/  @!P2 SYNCS.ARRIVE.TRANS64.RED.A0TR RZ, [UR4+0x1a0], R8 ;  /* 0x0001a008ffffa9a7 */ /* 0x0003e20008300404 */
[----:B------:R-:W-:Y:S01]  /*6560*/  SYNCS.ARRIVE.TRANS64.RED.A1T0 RZ, [UR5], RZ ;  /* 0x000000ffffff79a7 */ /* 0x000fe20008100405 */
[----:B------:R-:W-:Y:S05]  /*6570*/  @P0 BRA `(.L_x_91) ;  /* 0xffffffec00f80947 */ /* 0x000fea000383ffff */
[----:B------:R-:W-:Y:S01]  /*6580*/  UIADD3 UR5, UPT, UPT, UR24, 0x1b8, URZ ;  /* 0x000001b818057890 */ /* 0x000fe2000fffe0ff */
[----:B------:R-:W-:-:S03]  /*6590*/  SHF.L.U32 R2, R12, 0x1f, RZ ;  /* 0x0000001f0c027819 */ /* 0x000fc600000006ff */
[----:B------:R-:W-:-:S09]  /*65a0*/  ULEA UR4, UR23, UR5, 0x3 ;  /* 0x0000000517047291 */ /* 0x000fd2000f8e18ff */
[----:B------:R-:W2:Y:S02]  /*65b0*/  SYNCS.PHASECHK.TRANS64.TRYWAIT P0, [UR4], R2 ;  /* 0x00000002ff0075a7 */ /* 0x000ea40008001104 */
[----:B--2---:R-:W-:Y:S05]  /*65c0*/  @!P0 BRA `(.L_x_92) ;  /* 0x0000003c00208947 */ /* 0x004fea0003800000 */
.L_x_205:
[----:B------:R-:W-:-:S04]  /*65d0*/  UIADD3 UR4, UPT, UPT, UR23, 0x1, URZ ;  /* 0x0000000117047890 */ /* 0x000fc8000fffe0ff */
[----:B------:R-:W-:-:S04]  /*65e0*/  UISETP.NE.AND UP0, UPT, UR4, 0x3, UPT ;  /* 0x000000030400788c */ /* 0x000fc8000bf05270 */
[----:B------:R-:W-:Y:S02]  /*65f0*/  USEL UR4, UR4, URZ, UP0 ;  /* 0x000000ff04047287 */ /* 0x000fe40008000000 */
[----:B------:R-:W-:-:S04]  /*6600*/  PLOP3.LUT P0, PT, PT, PT, UP0, 0x80, 0x8 ;  /* 0x000000000008781c */ /* 0x000fc80003f0f008 */
[----:B--2---:R-:W-:Y:S01]  /*6610*/  SEL R2, RZ, 0x1, P0 ;  /* 0x00000001ff027807 */ /* 0x004fe20000000000 */
[----:B------:R-:W-:-:S03]  /*6620*/  IMAD.U32 R0, RZ, RZ, UR4 ;  /* 0x00000004ff007e24 */ /* 0x000fc6000f8e00ff */
[----:B------:R-:W-:Y:S01]  /*6630*/  LOP3.LUT R12, R12, R2, RZ, 0x3c, !PT ;  /* 0x000000020c0c7212 */ /* 0x000fe200078e3cff */
[C---:B------:R-:W-:Y:S01]  /*6640*/  VIADD R4, R0.reuse, 0x1 ;  /* 0x0000000100047836 */ /* 0x040fe20000000000 */
[----:B------:R-:W-:Y:S02]  /*6650*/  LEA R2, R0, UR5, 0x3 ;  /* 0x0000000500027c11 */ /* 0x000fe4000f8e18ff */
[----:B------:R-:W-:Y:S02]  /*6660*/  SHF.L.U32 R3, R12, 0x1f, RZ ;  /* 0x0000001f0c037819 */ /* 0x000fe400000006ff */
[----:B------:R-:W-:Y:S02]  /*6670*/  ISETP.NE.AND P0, PT, R4, 0x3, PT ;  /* 0x000000030400780c */ /* 0x000fe40003f05270 */
[----:B------:R-:W2:Y:S02]  /*6680*/  SYNCS.PHASECHK.TRANS64.TRYWAIT P1, [R2+URZ], R3 ;  /* 0x00000003020075a7 */ /* 0x000ea400080211ff */
[----:B------:R-:W-:-:S02]  /*6690*/  SEL R0, RZ, 0x1, P0 ;  /* 0x00000001ff007807 */ /* 0x000fc40000000000 */
[----:B------:R-:W-:Y:S02]  /*66a0*/  SEL R4, R4, RZ, P0 ;  /* 0x000000ff04047207 */ /* 0x000fe40000000000 */
[----:B------:R-:W-:Y:S01]  /*66b0*/  LOP3.LUT R0, R12, R0, RZ, 0x3c, !PT ;  /* 0x000000000c007212 */ /* 0x000fe200078e3cff */
[----:B--2---:R-:W-:Y:S06]  /*66c0*/  @!P1 BRA `(.L_x_93) ;  /* 0x0000003800f89947 */ /* 0x004fec0003800000 */
.L_x_206:
[----:B------:R-:W-:Y:S02]  /*66d0*/  LEA R4, R4, UR5, 0x3 ;  /* 0x0000000504047c11 */ /* 0x000fe4000f8e18ff */
[----:B------:R-:W-:-:S07]  /*66e0*/  SHF.L.U32 R0, R0, 0x1f, RZ ;  /* 0x0000001f00007819 */ /* 0x000fce00000006ff */
.L_x_94:
[----:B---3--:R3:W4:Y:S02]  /*66f0*/  SYNCS.PHASECHK.TRANS64.TRYWAIT P0, [R4+URZ], R0 ;  /* 0x00000000040075a7 */ /* 0x00872400080011ff */
[----:B----4-:R-:W-:Y:S05]  /*6700*/  @!P0 NANOSLEEP.SYNCS 0x989680 ;  /* 0x009896800000895d */ /* 0x010fea0003900000 */
[----:B------:R-:W4:Y:S02]  /*6710*/  @!P0 SYNCS.PHASECHK.TRANS64 P0, [R4+URZ], R0 ;  /* 0x00000000040085a7 */ /* 0x000f2400080010ff */
[----:B-1--4-:R-:W-:Y:S05]  /*6720*/  @P0 EXIT ;  /* 0x000000000000094d */ /* 0x012fea0003800000 */
[----:B------:R-:W-:Y:S05]  /*6730*/  BRA `(.L_x_94) ;  /* 0xfffffffc00ec7947 */ /* 0x000fea000383ffff */
.L_x_82:
[----:B------:R-:W-:-:S06]  /*6740*/  UISETP.GE.AND UP0, UPT, UR15, 0x4, UPT ;  /* 0x000000040f00788c */ /* 0x000fcc000bf06270 */
[----:B------:R-:W-:-:S13]  /*6750*/  PLOP3.LUT P0, PT, PT, PT, UP0, 0x80, 0x8 ;  /* 0x000000000008781c */ /* 0x000fda0003f0f008 */
[----:B-1----:R-:W-:Y:S05]  /*6760*/  @!P0 EXIT ;  /* 0x000000000000894d */ /* 0x002fea0003800000 */
[----:B------:R-:W1:Y:S08]  /*6770*/  S2UR UR4, SR_CgaCtaId ;  /* 0x00000000000479c3 */ /* 0x000e700000008800 */
[----:B------:R-:W-:Y:S01]  /*6780*/  BAR.SYNC.DEFER_BLOCKING 0x6, 0xa0 ;  /* 0x0182800000007b1d */ /* 0x000fe20000010000 */
[C---:B------:R-:W-:Y:S01]  /*6790*/  IMAD.SHL.U32 R6, R54.reuse, 0x20, RZ ;  /* 0x0000002036067824 */ /* 0x040fe200078e00ff */
[----:B------:R-:W-:Y:S01]  /*67a0*/  SHF.R.U32.HI R7, RZ, 0x1, R54 ;  /* 0x00000001ff077819 */ /* 0x000fe20000011636 */
[C---:B------:R-:W-:Y:S01]  /*67b0*/  IMAD.SHL.U32 R0, R54.reuse, 0x4, RZ ;  /* 0x0000000436007824 */ /* 0x040fe200078e00ff */
[----:B------:R-:W-:Y:S01]  /*67c0*/  USHF.R.S32.HI UR54, URZ, 0x1f, UR5 ;  /* 0x0000001fff367899 */ /* 0x000fe20008011405 */
[----:B------:R-:W-:Y:S01]  /*67d0*/  IMAD.SHL.U32 R53, R54, 0x10, RZ ;  /* 0x0000001036357824 */ /* 0x000fe200078e00ff */
[----:B------:R-:W-:Y:S01]  /*67e0*/  UMOV UR50, 0x400 ;  /* 0x0000040000327882 */ /* 0x000fe20000000000 */
[----:B------:R-:W2:Y:S01]  /*67f0*/  LDCU.64 UR6, c[0x0][0x988] ;  /* 0x00013100ff0677ac */ /* 0x000ea20008000a00 */
[----:B------:R-:W-:Y:S01]  /*6800*/  LOP3.LUT R3, R6, 0xc0, RZ, 0xc0, !PT ;  /* 0x000000c006037812 */ /* 0x000fe200078ec0ff */
[----:B------:R-:W3:Y:S01]  /*6810*/  LDC.64 R40, c[0x0][0x988] ;  /* 0x00026200ff287b82 */ /* 0x000ee20000000a00 */
[----:B------:R-:W-:Y:S01]  /*6820*/  LOP3.LUT R53, R53, 0x600, RZ, 0xc0, !PT ;  /* 0x0000060035357812 */ /* 0x000fe200078ec0ff */
[----:B------:R-:W-:Y:S01]  /*6830*/  IMAD.U32 R23, R54, 0x10000, RZ ;  /* 0x0001000036177824 */ /* 0x000fe200078e00ff */
[----:B------:R-:W-:Y:S01]  /*6840*/  LOP3.LUT R0, R3, 0x18, R0, 0xf8, !PT ;  /* 0x0000001803007812 */ /* 0x000fe200078ef800 */
[----:B------:R-:W-:Y:S01]  /*6850*/  IMAD.MOV.U32 R63, RZ, RZ, 0x10 ;  /* 0x00000010ff3f7424 */ /* 0x000fe200078e00ff */
[--C-:B------:R-:W-:Y:S01]  /*6860*/  LOP3.LUT R53, R53, 0x20, R6.reuse, 0xf8, !PT ;  /* 0x0000002035357812 */ /* 0x100fe200078ef806 */
[----:B------:R-:W-:Y:S01]  /*6870*/  ULEA.HI UR54, UR54, UR5, URZ, 0x6 ;  /* 0x0000000536367291 */ /* 0x000fe2000f8f30ff */
[----:B------:R-:W-:Y:S01]  /*6880*/  LOP3.LUT R0, R0, 0x8, R7, 0x78, !PT ;  /* 0x0000000800007812 */ /* 0x000fe200078e7807 */
[----:B------:R-:W4:Y:S01]  /*6890*/  LDC.64 R42, c[0x0][0x990] ;  /* 0x00026400ff2a7b82 */ /* 0x000f220000000a00 */
[----:B------:R-:W-:Y:S01]  /*68a0*/  LOP3.LUT R53, R53, 0x100, R6, 0xf8, !PT ;  /* 0x0000010035357812 */ /* 0x000fe200078ef806 */
[----:B------:R-:W-:Y:S01]  /*68b0*/  IMAD.MOV.U32 R52, RZ, RZ, 0x1 ;  /* 0x00000001ff347424 */ /* 0x000fe200078e00ff */
[C---:B------:R-:W-:Y:S01]  /*68c0*/  LOP3.LUT P0, RZ, R54.reuse, 0x4, RZ, 0xc0, !PT ;  /* 0x0000000436ff7812 */ /* 0x040fe2000780c0ff */
[----:B------:R-:W-:Y:S01]  /*68d0*/  IMAD.MOV.U32 R22, RZ, RZ, RZ ;  /* 0x000000ffff167224 */ /* 0x000fe200078e00ff */
[----:B------:R-:W-:Y:S01]  /*68e0*/  LOP3.LUT R53, R53, R0, RZ, 0xfc, !PT ;  /* 0x0000000035357212 */ /* 0x000fe200078efcff */
[----:B-1----:R-:W-:Y:S01]  /*68f0*/  ULEA UR50, UR4, UR50, 0x18 ;  /* 0x0000003204327291 */ /* 0x002fe2000f8ec0ff */
[----:B------:R-:W-:Y:S01]  /*6900*/  LOP3.LUT R54, R54, 0x60, RZ, 0xc0, !PT ;  /* 0x0000006036367812 */ /* 0x000fe200078ec0ff */
[----:B--2---:R-:W-:Y:S01]  /*6910*/  IMAD.U32 R58, RZ, RZ, UR6 ;  /* 0x00000006ff3a7e24 */ /* 0x004fe2000f8e00ff */
[----:B------:R-:W-:Y:S01]  /*6920*/  CS2R R50, SRZ ;  /* 0x0000000000327805 */ /* 0x000fe2000001ff00 */
[----:B------:R-:W-:Y:S01]  /*6930*/  IMAD.U32 R57, RZ, RZ, UR7 ;  /* 0x00000007ff397e24 */ /* 0x000fe2000f8e00ff */
[----:B------:R-:W1:Y:S01]  /*6940*/  LDCU.64 UR6, c[0x0][0x9b0] ;  /* 0x00013600ff0677ac */ /* 0x000e620008000a00 */
[----:B------:R-:W-:-:S02]  /*6950*/  LOP3.LUT R23, R23, 0x600000, RZ, 0xc0, !PT ;  /* 0x0060000017177812 */ /* 0x000fc400078ec0ff */
[----:B------:R-:W-:Y:S01]  /*6960*/  SEL R63, R63, 0xfffffff0, !P0 ;  /* 0xfffffff03f3f7807 */ /* 0x000fe20004000000 */
[----:B------:R-:W2:Y:S01]  /*6970*/  LDS R2, [UR50+0x230] ;  /* 0x00023032ff027984 */ /* 0x000ea20008000800 */
[----:B------:R-:W-:Y:S01]  /*6980*/  UIADD3 UR4, UPT, UPT, UR50, 0x400, URZ ;  /* 0x0000040032047890 */ /* 0x000fe2000fffe0ff */
[----:B------:R-:W2:Y:S05]  /*6990*/  LDCU UR58, c[0x0][0x370] ;  /* 0x00006e00ff3a77ac */ /* 0x000eaa0008000800 */
[----:B------:R-:W-:Y:S01]  /*69a0*/  IMAD.U32 R0, RZ, RZ, UR4 ;  /* 0x00000004ff007e24 */ /* 0x000fe2000f8e00ff */
[----:B------:R-:W-:Y:S01]  /*69b0*/  UMOV UR52, URZ ;  /* 0x000000ff00347c82 */ /* 0x000fe20008000000 */
[----:B------:R-:W2:Y:S01]  /*69c0*/  LDCU UR48, c[0x0][0xc0c] ;  /* 0x00018180ff3077ac */ /* 0x000ea20008000800 */
[----:B------:R-:W2:Y:S01]  /*69d0*/  LDCU UR38, c[0x0][0xc30] ;  /* 0x00018600ff2677ac */ /* 0x000ea20008000800 */
[----:B-1----:R-:W-:-:S02]  /*69e0*/  IMAD.U32 R60, RZ, RZ, UR6 ;  /* 0x00000006ff3c7e24 */ /* 0x002fc4000f8e00ff */
[----:B------:R-:W-:Y:S01]  /*69f0*/  IMAD.U32 R59, RZ, RZ, UR7 ;  /* 0x00000007ff3b7e24 */ /* 0x000fe2000f8e00ff */
[----:B------:R-:W1:Y:S01]  /*6a00*/  LDCU UR59, c[0x0][0x38c] ;  /* 0x00007180ff3b77ac */ /* 0x000e620008000800 */
[----:B------:R-:W1:Y:S01]  /*6a10*/  LDCU.64 UR46, c[0x0][0xc28] ;  /* 0x00018500ff2e77ac */ /* 0x000e620008000a00 */
[----:B------:R-:W1:Y:S01]  /*6a20*/  LDCU.128 UR60, c[0x0][0xc10] ;  /* 0x00018200ff3c77ac */ /* 0x000e620008000c00 */
[----:B------:R-:W1:Y:S01]  /*6a30*/  LDCU UR57, c[0x0][0x374] ;  /* 0x00006e80ff3977ac */ /* 0x000e620008000800 */
[----:B------:R-:W-:Y:S01]  /*6a40*/  USHF.R.S32.HI UR54, URZ, 0x6, UR54 ;  /* 0x00000006ff367899 */ /* 0x000fe20008011436 */
[----:B------:R-:W-:Y:S01]  /*6a50*/  UMOV UR55, URZ ;  /* 0x000000ff00377c82 */ /* 0x000fe20008000000 */
[----:B------:R-:W-:Y:S01]  /*6a60*/  UMOV UR56, URZ ;  /* 0x000000ff00387c82 */ /* 0x000fe20008000000 */
[C---:B--2---:R-:W-:Y:S01]  /*6a70*/  VIADD R3, R2.reuse, 0x40 ;  /* 0x0000004002037836 */ /* 0x044fe20000000000 */
[----:B------:R-:W-:-:S04]  /*6a80*/  LOP3.LUT R2, R2, 0xffff, RZ, 0xc0, !PT ;  /* 0x0000ffff02027812 */ /* 0x000fc800078ec0ff */
[----:B------:R-:W-:-:S05]  /*6a90*/  LOP3.LUT R3, R3, 0xffff, RZ, 0xc0, !PT ;  /* 0x0000ffff03037812 */ /* 0x000fca00078ec0ff */
[----:B-1-34-:R2:W-:Y:S02]  /*6aa0*/  STL.64 [R1], R2 ;  /* 0x0000000201007387 */ /* 0x01a5e40000100a00 */
.L_x_125:
[----:B--2---:R-:W-:Y:S04]  /*6ab0*/  SHF.L.U32 R2, R50, 0x1f, RZ ;  /* 0x0000001f32027819 */ /* 0x004fe800000006ff */
[----:B------:R-:W1:Y:S02]  /*6ac0*/  SYNCS.PHASECHK.TRANS64.TRYWAIT P0, [UR50+0x1e0], R2 ;  /* 0x0001e002ff0075a7 */ /* 0x000e640008001132 */
[----:B-1----:R-:W-:Y:S05]  /*6ad0*/  @!P0 BRA `(.L_x_95) ;  /* 0x0000003800088947 */ /* 0x002fea0003800000 */
.L_x_208:
[----:B------:R-:W2:Y:S01]  /*6ae0*/  LDS.128 R44, [UR50+0x220] ;  /* 0x00022032ff2c7984 */ /* 0x000ea20008000c00 */
[----:B------:R-:W-:Y:S02]  /*6af0*/  UIADD3 UR4, UPT, UPT, UR50, 0x1e8, URZ ;  /* 0x000001e832047890 */ /* 0x000fe4000fffe0ff */
[----:B------:R-:W-:Y:S02]  /*6b00*/  UISETP.GE.AND UP1, UPT, UR39, 0x1, UPT ;  /* 0x000000012700788c */ /* 0x000fe4000bf26270 */
[----:B------:R-:W-:Y:S01]  /*6b10*/  UPRMT UR4, URZ, 0x654, UR4 ;  /* 0x00000654ff047896 */ /* 0x000fe20008000004 */
[----:B------:R-:W-:Y:S01]  /*6b20*/  @!PT LDS RZ, [RZ] ;  /* 0x00000000fffff984 */ /* 0x000fe20000000800 */
[----:B------:R-:W-:Y:S01]  /*6b30*/  @!PT LDS RZ, [RZ] ;  /* 0x00000000fffff984 */ /* 0x000fe20000000800 */
[----:B------:R-:W-:Y:S01]  /*6b40*/  @!PT LDS RZ, [RZ] ;  /* 0x00000000fffff984 */ /* 0x000fe20000000800 */
[----:B------:R-:W-:Y:S01]  /*6b50*/  @!PT LDS RZ, [RZ] ;  /* 0x00000000fffff984 */ /* 0x000fe20000000800 */
[----:B------:R3:W-:Y:S06]  /*6b60*/  MEMBAR.ALL.CTA ;  /* 0x0000000000007992 */ /* 0x0007ec0000008000 */
[----:B---3--:R-:W3:Y:S02]  /*6b70*/  FENCE.VIEW.ASYNC.S ;  /* 0x00000000000073c6 */ /* 0x008ee40000000000 */
[----:B---3--:R-:W-:Y:S01]  /*6b80*/  SYNCS.ARRIVE.TRANS64.RED.A1T0 RZ, [UR4], RZ ;  /* 0x000000ffffff79a7 */ /* 0x008fe20008100404 */
[----:B--2---:R-:W-:Y:S11]  /*6b90*/  LOP3.LUT P0, RZ, R46, 0x1, RZ, 0xc0, !PT ;  /* 0x000000012eff7812 */ /* 0x004ff6000780c0ff */
[----:B------:R-:W-:Y:S02]  /*6ba0*/  @!UPT UIADD3 URZ, UPT, UPT, URZ, URZ, URZ ;  /* 0x000000fffffff290 */ /* 0x000fe4000fffe0ff */
[----:B------:R-:W-:Y:S01]  /*6bb0*/  VOTEU.ANY UP0, P0 ;  /* 0x0000000000ff7886 */ /* 0x000fe20000000100 */
[----:B------:R-:W-:Y:S11]  /*6bc0*/  PLOP3.LUT P0, PT, PT, PT, UP0, 0x80, 0x8 ;  /* 0x000000000008781c */ /* 0x000ff60003f0f008 */
[----:B------:R-:W-:Y:S02]  /*6bd0*/  @!UPT UIADD3 URZ, UPT, UPT, URZ, URZ, URZ ;  /* 0x000000fffffff290 */ /* 0x000fe4000fffe0ff */
[----:B-1----:R-:W-:Y:S02]  /*6be0*/  @P0 MOV R2, R44 ;  /* 0x0000002c00020202 */ /* 0x002fe40000000f00 */
[----:B------:R-:W-:Y:S02]  /*6bf0*/  @P0 LOP3.LUT R0, R45, 0xffff, RZ, 0xc0, !PT ;  /* 0x0000ffff2d000812 */ /* 0x000fe400078ec0ff */
[----:B------:R-:W-:Y:S02]  /*6c00*/  @P0 R2UR UR6, R2 ;  /* 0x00000000020602ca */ /* 0x000fe400000e0000 */
[----:B------:R-:W-:Y:S01]  /*6c10*/  @P0 R2UR UR5, R0 ;  /* 0x00000000000502ca */ /* 0x000fe200000e0000 */
[----:B------:R-:W-:Y:S05]  /*6c20*/  IMAD.U32 R0, RZ, RZ, UR54 ;  /* 0x00000036ff007e24 */ /* 0x000fea000f8e00ff */
[----:B------:R-:W-:Y:S05]  /*6c30*/  IABS R2, R0 ;  /* 0x0000000000027213 */ /* 0x000fea0000000000 */
[----:B------:R-:W-:Y:S02]  /*6c40*/  @UP0 UMOV UR37, UR6 ;  /* 0x0000000600250c82 */ /* 0x000fe40008000000 */
[----:B------:R-:W-:Y:S01]  /*6c50*/  @UP0 UMOV UR36, UR5 ;  /* 0x0000000500240c82 */ /* 0x000fe20008000000 */
[----:B------:R-:W-:Y:S05]  /*6c60*/  BRA.U !UP1, `(.L_x_96) ;  /* 0x0000000109cc7547 */ /* 0x000fea000b800000 */
[----:B------:R-:W1:Y:S01]  /*6c70*/  LDCU UR9, c[0x0][0xc20] ;  /* 0x00018400ff0977ac */ /* 0x000e620008000800 */
[----:B------:R-:W-:Y:S02]  /*6c80*/  UIMAD.WIDE.U32 UR4, UR57, UR63, URZ ;  /* 0x0000003f390472a5 */ /* 0x000fe4000f8e00ff */
[----:B------:R-:W-:Y:S02]  /*6c90*/  UIMAD.WIDE.U32 UR6, UR58, UR60, URZ ;  /* 0x0000003c3a0672a5 */ /* 0x000fe4000f8e00ff */
[----:B------:R-:W-:Y:S02]  /*6ca0*/  UIMAD.WIDE.U32 UR10, UR36, UR63, URZ ;  /* 0x0000003f240a72a5 */ /* 0x000fe4000f8e00ff */
[----:B------:R-:W-:Y:S02]  /*6cb0*/  UISETP.NE.AND UP0, UPT, UR62, 0x1, UPT ;  /* 0x000000013e00788c */ /* 0x000fe4000bf05270 */
[----:B------:R-:W-:Y:S02]  /*6cc0*/  UISETP.NE.AND UP1, UPT, UR48, 0x1, UPT ;  /* 0x000000013000788c */ /* 0x000fe4000bf25270 */
[----:B------:R-:W-:Y:S02]  /*6cd0*/  UISETP.NE.AND UP2, UPT, UR39, 0x1, UPT ;  /* 0x000000012700788c */ /* 0x000fe4000bf45270 */
[----:B------:R-:W-:Y:S01]  /*6ce0*/  UIMAD.WIDE.U32 UR12, UR37, UR60, URZ ;  /* 0x0000003c250c72a5 */ /* 0x000fe2000f8e00ff */
[----:B------:R-:W-:Y:S01]  /*6cf0*/  UMOV UR4, UR5 ;  /* 0x0000000500047c82 */ /* 0x000fe20008000000 */
[----:B------:R-:W-:Y:S01]  /*6d00*/  UMOV UR6, UR11 ;  /* 0x0000000b00067c82 */ /* 0x000fe20008000000 */
[----:B-1----:R-:W-:Y:S03]  /*6d10*/  USHF.R.U32.HI UR8, URZ, UR9, UR4 ;  /* 0x00000009ff087299 */ /* 0x002fe60008011604 */
[----:B------:R-:W-:Y:S02]  /*6d20*/  UMOV UR4, UR7 ;  /* 0x0000000700047c82 */ /* 0x000fe40008000000 */
[----:B------:R-:W-:Y:S02]  /*6d30*/  USHF.R.U32.HI UR5, URZ, UR61, UR4 ;  /* 0x0000003dff057299 */ /* 0x000fe40008011604 */
[----:B------:R-:W-:Y:S02]  /*6d40*/  USEL UR4, UR57, UR8, !UP0 ;  /* 0x0000000839047287 */ /* 0x000fe4000c000000 */
[----:B------:R-:W-:Y:S02]  /*6d50*/  USHF.R.U32.HI UR8, URZ, UR9, UR6 ;  /* 0x00000009ff087299 */ /* 0x000fe40008011606 */
[----:B------:R-:W-:Y:S02]  /*6d60*/  UIMAD.WIDE.U32 UR6, UR4, UR46, URZ ;  /* 0x0000002e040672a5 */ /* 0x000fe4000f8e00ff */
[----:B------:R-:W-:Y:S02]  /*6d70*/  USEL UR9, UR58, UR5, !UP1 ;  /* 0x000000053a097287 */ /* 0x000fe4000c800000 */
[----:B------:R-:W-:Y:S02]  /*6d80*/  USEL UR8, UR36, UR8, !UP0 ;  /* 0x0000000824087287 */ /* 0x000fe4000c000000 */
[----:B------:R-:W-:Y:S01]  /*6d90*/  UIMAD.WIDE.U32 UR10, UR9, UR46, URZ ;  /* 0x0000002e090a72a5 */ /* 0x000fe2000f8e00ff */
[----:B------:R-:W-:Y:S01]  /*6da0*/  UMOV UR6, UR7 ;  /* 0x0000000700067c82 */ /* 0x000fe20008000000 */
[----:B------:R-:W-:Y:S01]  /*6db0*/  UMOV UR5, UR13 ;  /* 0x0000000d00057c82 */ /* 0x000fe20008000000 */
[----:B------:R-:W-:Y:S02]  /*6dc0*/  @UP2 USHF.R.U32.HI UR4, URZ, UR47, UR6 ;  /* 0x0000002fff042299 */ /* 0x000fe40008011606 */
[----:B------:R-:W-:Y:S02]  /*6dd0*/  USHF.R.U32.HI UR5, URZ, UR61, UR5 ;  /* 0x0000003dff057299 */ /* 0x000fe40008011605 */
[----:B------:R-:W-:Y:S02]  /*6de0*/  UIMAD UR4, UR39, UR4, URZ ;  /* 0x00000004270472a4 */ /* 0x000fe4000f8e02ff */
[----:B------:R-:W-:Y:S02]  /*6df0*/  USEL UR5, UR37, UR5, !UP1 ;  /* 0x0000000525057287 */ /* 0x000fe4000c800000 */
[----:B------:R-:W-:Y:S01]  /*6e00*/  UISETP.GE.AND UP0, UPT, UR8, UR4, UPT ;  /* 0x000000040800728c */ /* 0x000fe2000bf06270 */
[----:B------:R-:W-:Y:S01]  /*6e10*/  UMOV UR6, UR11 ;  /* 0x0000000b00067c82 */ /* 0x000fe20008000000 */
[----:B------:R-:W-:Y:S02]  /*6e20*/  UIMAD.WIDE.U32 UR10, UR8, UR46, URZ ;  /* 0x0000002e080a72a5 */ /* 0x000fe4000f8e00ff */
[----:B------:R-:W-:Y:S04]  /*6e30*/  @UP2 USHF.R.U32.HI UR9, URZ, UR47, UR6 ;  /* 0x0000002fff092299 */ /* 0x000fe80008011606 */
[----:B------:R-:W-:Y:S01]  /*6e40*/  UIMAD UR6, UR39, UR9, URZ ;  /* 0x00000009270672a4 */ /* 0x000fe2000f8e02ff */
[----:B------:R-:W-:Y:S03]  /*6e50*/  UMOV UR4, UR11 ;  /* 0x0000000b00047c82 */ /* 0x000fe60008000000 */
[----:B------:R-:W-:Y:S02]  /*6e60*/  UISETP.GE.OR UP0, UPT, UR5, UR6, UP0 ;  /* 0x000000060500728c */ /* 0x000fe40008706670 */
[----:B------:R-:W-:Y:S02]  /*6e70*/  USHF.R.U32.HI UR4, URZ, UR47, UR4 ;  /* 0x0000002fff047299 */ /* 0x000fe40008011604 */
[----:B------:R-:W-:Y:S02]  /*6e80*/  UIMAD.WIDE.U32 UR6, UR5, UR46, URZ ;  /* 0x0000002e050672a5 */ /* 0x000fe4000f8e00ff */
[----:B------:R-:W-:Y:S02]  /*6e90*/  USEL UR11, UR8, UR4, !UP2 ;  /* 0x00000004080b7287 */ /* 0x000fe4000d000000 */
[----:B------:R-:W-:Y:S02]  /*6ea0*/  UIADD3 UR6, UPT, UPT, -UR5, URZ, URZ ;  /* 0x000000ff05067290 */ /* 0x000fe4000fffe1ff */
[----:B------:R-:W-:Y:S02]  /*6eb0*/  UIADD3 UR10, UPT, UPT, -UR11, URZ, URZ ;  /* 0x000000ff0b0a7290 */ /* 0x000fe4000fffe1ff */
[----:B------:R-:W-:Y:S02]  /*6ec0*/  UIMAD UR6, UR48, UR6, UR37 ;  /* 0x00000006300672a4 */ /* 0x000fe4000f8e0225 */
[----:B------:R-:W-:Y:S01]  /*6ed0*/  UIMAD UR10, UR39, UR10, UR8 ;  /* 0x0000000a270a72a4 */ /* 0x000fe2000f8e0208 */
[----:B------:R-:W-:Y:S01]  /*6ee0*/  @!UP0 UMOV UR4, UR7 ;  /* 0x0000000700048c82 */ /* 0x000fe20008000000 */
[----:B------:R-:W-:Y:S02]  /*6ef0*/  UIADD3 UR7, UPT, UPT, -UR8, URZ, URZ ;  /* 0x000000ff08077290 */ /* 0x000fe4000fffe1ff */
[----:B------:R-:W-:Y:S04]  /*6f00*/  @!UP0 USHF.R.U32.HI UR4, URZ, UR47, UR4 ;  /* 0x0000002fff048299 */ /* 0x000fe80008011604 */
[----:B------:R-:W-:Y:S04]  /*6f10*/  @!UP0 USEL UR4, UR5, UR4, !UP2 ;  /* 0x0000000405048287 */ /* 0x000fe8000d000000 */
[----:B------:R-:W-:Y:S02]  /*6f20*/  @!UP0 UIMAD UR9, UR9, UR10, UR4 ;  /* 0x0000000a090982a4 */ /* 0x000fe4000f8e0204 */
[----:B------:R-:W-:Y:S02]  /*6f30*/  @!UP0 UIADD3 UR10, UPT, UPT, UR11, -UR4, URZ ;  /* 0x800000040b0a8290 */ /* 0x000fe4000fffe0ff */
[----:B------:R-:W-:Y:S02]  /*6f40*/  UIMAD UR4, UR62, UR7, UR36 ;  /* 0x000000073e0472a4 */ /* 0x000fe4000f8e0224 */
[----:B------:R-:W-:Y:S03]  /*6f50*/  @!UP0 UIMAD UR8, UR10, UR39, UR5 ;  /* 0x000000270a0882a4 */ /* 0x000fe6000f8e0205 */
[----:B------:R-:W-:Y:S02]  /*6f60*/  @!UP0 UMOV UR5, UR9 ;  /* 0x0000000900058c82 */ /* 0x000fe40008000000 */
[----:B------:R-:W-:Y:S02]  /*6f70*/  UIMAD UR37, UR5, UR48, UR6 ;  /* 0x00000030052572a4 */ /* 0x000fe4000f8e0206 */
[----:B------:R-:W-:Y:S11]  /*6f80*/  UIMAD UR36, UR8, UR62, UR4 ;  /* 0x0000003e082472a4 */ /* 0x000ff6000f8e0204 */
[----:B------:R-:W-:Y:S01]  /*6f90*/  @!UPT UIADD3 URZ, UPT, UPT, URZ, URZ, URZ ;  /* 0x000000fffffff290 */ /* 0x000fe2000fffe0ff */
.L_x_96:
[----:B------:R-:W1:Y:S01]  /*6fa0*/  LDCU UR16, c[0x0][0x388] ;  /* 0x00007100ff1077ac */ /* 0x000e620008000800 */
[----:B------:R-:W-:Y:S01]  /*6fb0*/  R2UR UR6, R2 ;  /* 0x00000000020672ca */ /* 0x000fe200000e0000 */
[----:B------:R-:W-:Y:S01]  /*6fc0*/  IMAD R2, R22, 0x4, R1 ;  /* 0x0000000416027824 */ /* 0x000fe200078e0201 */
[----:B------:R-:W-:Y:S01]  /*6fd0*/  IABS R0, R0 ;  /* 0x0000000000007213 */ /* 0x000fe20000000000 */
[----:B------:R-:W-:Y:S01]  /*6fe0*/  UIADD3 UR11, UPT, UPT, UR50, 0x400, URZ ;  /* 0x00000400320b7890 */ /* 0x000fe2000fffe0ff */
[----:B------:R-:W-:Y:S01]  /*6ff0*/  @P0 SHF.R.U32.HI R62, RZ, 0x10, R45 ;  /* 0x00000010ff3e0819 */ /* 0x000fe2000001162d */
[----:B------:R-:W-:Y:S02]  /*7000*/  USHF.L.U32 UR42, UR28, 0x6, URZ ;  /* 0x000000061c2a7899 */ /* 0x000fe400080006ff */
[----:B------:R-:W5:Y:S01]  /*7010*/  LDL R2, [R2] ;  /* 0x0000000002027983 */ /* 0x000f620000100800 */
[----:B------:R-:W-:Y:S05]  /*7020*/  IMAD.MOV R0, RZ, RZ, -R0 ;  /* 0x000000ffff007224 */ /* 0x000fea00078e0a00 */
[----:B------:R-:W2:Y:S10]  /*7030*/  I2F.RP R3, UR6 ;  /* 0x0000000600037d06 */ /* 0x000eb40008209400 */
[----:B--2---:R-:W2:Y:S01]  /*7040*/  MUFU.RCP R3, R3 ;  /* 0x0000000300037308 */ /* 0x004ea20000001000 */
[----:B-1----:R-:W-:Y:S02]  /*7050*/  IMAD.U32 R4, RZ, RZ, UR16 ;  /* 0x00000010ff047e24 */ /* 0x002fe4000f8e00ff */
[----:B--2---:R-:W-:Y:S07]  /*7060*/  VIADD R3, R3, 0xffffffe ;  /* 0x0ffffffe03037836 */ /* 0x004fee0000000000 */
[----:B------:R-:W1:Y:S02]  /*7070*/  F2I.FTZ.U32.TRUNC.NTZ R3, R3 ;  /* 0x0000000300037305 */ /* 0x000e64000021f000 */
[----:B-1----:R-:W-:Y:S02]  /*7080*/  R2UR UR5, R3 ;  /* 0x00000000030572ca */ /* 0x002fe400000e0000 */
[----:B------:R-:W-:Y:S01]  /*7090*/  IABS R3, R4 ;  /* 0x0000000400037213 */ /* 0x000fe20000000000 */
[----:B------:R-:W-:Y:S03]  /*70a0*/  IMAD.U32 R4, RZ, RZ, UR22 ;  /* 0x00000016ff047e24 */ /* 0x000fe6000f8e00ff */
[----:B------:R-:W-:Y:S02]  /*70b0*/  R2UR UR7, R3 ;  /* 0x00000000030772ca */ /* 0x000fe400000e0000 */
[----:B------:R-:W-:Y:S04]  /*70c0*/  IABS R4, R4 ;  /* 0x0000000400047213 */ /* 0x000fe80000000000 */
[----:B------:R-:W-:Y:S01]  /*70d0*/  R2UR UR9, R4 ;  /* 0x00000000040972ca */ /* 0x000fe200000e0000 */
[----:B------:R-:W-:Y:S01]  /*70e0*/  UIADD3 UR4, UPT, UPT, URZ, -UR5, URZ ;  /* 0x80000005ff047290 */ /* 0x000fe2000fffe0ff */
[----:B------:R-:W-:Y:S03]  /*70f0*/  IMAD.U32 R4, RZ, RZ, UR59 ;  /* 0x0000003bff047e24 */ /* 0x000fe6000f8e00ff */
[----:B------:R-:W-:Y:S02]  /*7100*/  UIMAD UR8, UR4, UR6, URZ ;  /* 0x00000006040872a4 */ /* 0x000fe4000f8e02ff */
[----:B------:R-:W1:Y:S01]  /*7110*/  I2F.RP R3, UR7 ;  /* 0x0000000700037d06 */ /* 0x000e620008209400 */
[----:B------:R-:W-:Y:S01]  /*7120*/  UMOV UR4, URZ ;  /* 0x000000ff00047c82 */ /* 0x000fe20008000000 */
[----:B------:R-:W-:Y:S01]  /*7130*/  IABS R4, R4 ;  /* 0x0000000400047213 */ /* 0x000fe20000000000 */
[----:B------:R-:W-:Y:S02]  /*7140*/  UIMAD.WIDE.U32 UR4, UR5, UR8, UR4 ;  /* 0x00000008050472a5 */ /* 0x000fe4000f8e0004 */
[----:B------:R-:W-:Y:S05]  /*7150*/  R2UR UR8, R0 ;  /* 0x00000000000872ca */ /* 0x000fea00000e0000 */
[----:B------:R-:W2:Y:S01]  /*7160*/  I2F.RP R6, R4 ;  /* 0x0000000400067306 */ /* 0x000ea20000209400 */
[----:B------:R-:W-:Y:S02]  /*7170*/  UMOV UR4, UR5 ;  /* 0x0000000500047c82 */ /* 0x000fe40008000000 */
[----:B------:R-:W-:Y:S07]  /*7180*/  UIMAD.WIDE.U32 UR4, UR4, UR9, URZ ;  /* 0x00000009040472a5 */ /* 0x000fee000f8e00ff */
[----:B-1----:R-:W1:Y:S01]  /*7190*/  MUFU.RCP R0, R3 ;  /* 0x0000000300007308 */ /* 0x002e620000001000 */
[----:B------:R-:W-:Y:S02]  /*71a0*/  UMOV UR43, UR5 ;  /* 0x00000005002b7c82 */ /* 0x000fe40008000000 */
[----:B------:R-:W-:Y:S07]  /*71b0*/  UIMAD UR4, UR43, UR8, UR9 ;  /* 0x000000082b0472a4 */ /* 0x000fee000f8e0209 */
[----:B--2---:R-:W2:Y:S01]  /*71c0*/  MUFU.RCP R6, R6 ;  /* 0x0000000600067308 */ /* 0x004ea20000001000 */
[----:B------:R-:W-:Y:S01]  /*71d0*/  UISETP.GT.U32.AND UP0, UPT, UR6, UR4, UPT ;  /* 0x000000040600728c */ /* 0x000fe2000bf04070 */
[----:B-1----:R-:W-:Y:S10]  /*71e0*/  IADD3 R0, PT, PT, R0, 0xffffffe, RZ ;  /* 0x0ffffffe00007810 */ /* 0x002ff40007ffe0ff */
[----:B------:R-:W-:Y:S02]  /*71f0*/  @!UP0 UIADD3 UR4, UPT, UPT, UR4, -UR6, URZ ;  /* 0x8000000604048290 */ /* 0x000fe4000fffe0ff */
[----:B------:R-:W-:Y:S01]  /*7200*/  @!UP0 UIADD3 UR43, UPT, UPT, UR43, 0x1, URZ ;  /* 0x000000012b2b8890 */ /* 0x000fe2000fffe0ff */
[----:B------:R-:W1:Y:S01]  /*7210*/  F2I.FTZ.U32.TRUNC.NTZ R0, R0 ;  /* 0x0000000000007305 */ /* 0x000e62000021f000 */
[----:B------:R-:W-:Y:S01]  /*7220*/  UISETP.GE.U32.AND UP2, UPT, UR4, UR6, UPT ;  /* 0x000000060400728c */ /* 0x000fe2000bf46070 */
[----:B--2---:R-:W-:Y:S01]  /*7230*/  VIADD R6, R6, 0xffffffe ;  /* 0x0ffffffe06067836 */ /* 0x004fe20000000000 */
[----:B------:R-:W-:Y:S02]  /*7240*/  ULOP3.LUT UR4, UR22, UR54, URZ, 0x3c, !UPT ;  /* 0x0000003616047292 */ /* 0x000fe4000f8e3cff */
[----:B------:R-:W-:Y:S02]  /*7250*/  UISETP.NE.AND UP0, UPT, UR54, URZ, UPT ;  /* 0x000000ff3600728c */ /* 0x000fe4000bf05270 */
[----:B------:R-:W-:Y:S03]  /*7260*/  UISETP.GE.AND UP1, UPT, UR4, URZ, UPT ;  /* 0x000000ff0400728c */ /* 0x000fe6000bf26270 */
[----:B------:R-:W2:Y:S02]  /*7270*/  F2I.FTZ.U32.TRUNC.NTZ R7, R6 ;  /* 0x0000000600077305 */ /* 0x000ea4000021f000 */
[----:B------:R-:W-:Y:S01]  /*7280*/  @UP2 UIADD3 UR43, UPT, UPT, UR43, 0x1, URZ ;  /* 0x000000012b2b2890 */ /* 0x000fe2000fffe0ff */
[----:B-1----:R-:W-:Y:S05]  /*7290*/  R2UR UR5, R0 ;  /* 0x00000000000572ca */ /* 0x002fea00000e0000 */
[----:B------:R-:W-:Y:S02]  /*72a0*/  @!UP1 UIADD3 UR43, UPT, UPT, -UR43, URZ, URZ ;  /* 0x000000ff2b2b9290 */ /* 0x000fe4000fffe1ff */
[----:B------:R-:W-:Y:S01]  /*72b0*/  @!UP0 ULOP3.LUT UR43, URZ, UR54, URZ, 0x33, !UPT ;  /* 0x00000036ff2b8292 */ /* 0x000fe2000f8e33ff */
[----:B--2---:R-:W-:Y:S01]  /*72c0*/  IADD3 R3, PT, PT, RZ, -R7, RZ ;  /* 0x80000007ff037210 */ /* 0x004fe20007ffe0ff */
[----:B------:R-:W-:Y:S04]  /*72d0*/  IMAD.MOV.U32 R6, RZ, RZ, RZ ;  /* 0x000000ffff067224 */ /* 0x000fe800078e00ff */
[----:B------:R-:W-:Y:S01]  /*72e0*/  IMAD.U32 R0, RZ, RZ, UR43 ;  /* 0x0000002bff007e24 */ /* 0x000fe2000f8e00ff */
[----:B------:R-:W-:Y:S01]  /*72f0*/  UIADD3 UR4, UPT, UPT, URZ, -UR5, URZ ;  /* 0x80000005ff047290 */ /* 0x000fe2000fffe0ff */
[----:B------:R-:W-:Y:S03]  /*7300*/  IMAD R3, R3, R4, RZ ;  /* 0x0000000403037224 */ /* 0x000fe600078e02ff */
[----:B------:R-:W-:Y:S01]  /*7310*/  IABS R0, R0 ;  /* 0x0000000000007213 */ /* 0x000fe20000000000 */
[----:B------:R-:W-:Y:S01]  /*7320*/  UIMAD UR6, UR4, UR7, URZ ;  /* 0x00000007040672a4 */ /* 0x000fe2000f8e02ff */
[----:B------:R-:W-:Y:S02]  /*7330*/  IMAD.HI.U32 R7, R7, R3, R6 ;  /* 0x0000000307077227 */ /* 0x000fe400078e0006 */
[----:B------:R-:W-:Y:S01]  /*7340*/  R2UR UR8, R0 ;  /* 0x00000000000872ca */ /* 0x000fe200000e0000 */
[----:B------:R-:W-:Y:S02]  /*7350*/  UMOV UR4, URZ ;  /* 0x000000ff00047c82 */ /* 0x000fe40008000000 */
[----:B------:R-:W-:Y:S07]  /*7360*/  UIMAD.WIDE.U32 UR4, UR5, UR6, UR4 ;  /* 0x00000006050472a5 */ /* 0x000fee000f8e0004 */
[----:B------:R-:W-:Y:S03]  /*7370*/  UMOV UR4, UR5 ;  /* 0x0000000500047c82 */ /* 0x000fe60008000000 */
        /* <DEDUP_REMOVED lines=8> */
[----:B------:R-:W-:Y:S04]  /*7400*/  ULOP3.LUT UR4, UR43, UR16, URZ, 0x3c, !UPT ;  /* 0x000000102b047292 */ /* 0x000fe8000f8e3cff */
[----:B------:R-:W-:Y:S05]  /*7410*/  UISETP.GE.AND UP0, UPT, UR4, URZ, UPT ;  /* 0x000000ff0400728c */ /* 0x000fea000bf06270 */
[----:B------:R-:W-:Y:S02]  /*7420*/  @UP1 UIADD3 UR44, UPT, UPT, UR44, 0x1, URZ ;  /* 0x000000012c2c1890 */ /* 0x000fe4000fffe0ff */
[----:B------:R-:W-:Y:S04]  /*7430*/  UISETP.NE.AND UP1, UPT, UR16, URZ, UPT ;  /* 0x000000ff1000728c */ /* 0x000fe8000bf25270 */
[----:B------:R-:W-:Y:S07]  /*7440*/  @!UP0 UIADD3 UR44, UPT, UPT, -UR44, URZ, URZ ;  /* 0x000000ff2c2c8290 */ /* 0x000fee000fffe1ff */
[----:B------:R-:W-:Y:S02]  /*7450*/  @!UP1 ULOP3.LUT UR44, URZ, UR16, URZ, 0x33, !UPT ;  /* 0x00000010ff2c9292 */ /* 0x000fe4000f8e33ff */
[----:B------:R-:W-:Y:S04]  /*7460*/  UISETP.NE.AND UP1, UPT, UR38, 0x1, UPT ;  /* 0x000000012600788c */ /* 0x000fe8000bf25270 */
[----:B------:R-:W-:Y:S05]  /*7470*/  IMAD.U32 R0, RZ, RZ, UR44 ;  /* 0x0000002cff007e24 */ /* 0x000fea000f8e00ff */
[----:B------:R-:W-:Y:S02]  /*7480*/  IABS R0, R0 ;  /* 0x0000000000007213 */ /* 0x000fe40000000000 */
[----:B------:R-:W1:Y:S03]  /*7490*/  @!UP1 LDCU.128 UR12, c[0x0][0xc10] ;  /* 0x00018200ff0c97ac */ /* 0x000e660008000c00 */
[----:B------:R-:W-:Y:S04]  /*74a0*/  IMAD.HI.U32 R7, R7, R0, RZ ;  /* 0x0000000007077227 */ /* 0x000fe800078e00ff */
[----:B------:R-:W-:Y:S01]  /*74b0*/  IMAD.MOV R3, RZ, RZ, -R7 ;  /* 0x000000ffff037224 */ /* 0x000fe200078e0a07 */
[----:B------:R-:W2:Y:S03]  /*74c0*/  @!UP1 LDCU UR10, c[0x0][0xc20] ;  /* 0x00018400ff0a97ac */ /* 0x000ea60008000800 */
[C---:B------:R-:W-:Y:S01]  /*74d0*/  IMAD R0, R4.reuse, R3, R0 ;  /* 0x0000000304007224 */ /* 0x040fe200078e0200 */
[----:B------:R-:W3:Y:S04]  /*74e0*/  @!UP1 LDCU UR5, c[0x0][0xc0c] ;  /* 0x00018180ff0597ac */ /* 0x000ee80008000800 */
[----:B------:R-:W-:Y:S01]  /*74f0*/  ISETP.GT.U32.AND P1, PT, R4, R0, PT ;  /* 0x000000000400720c */ /* 0x000fe20003f24070 */
[----:B-1----:R-:W-:Y:S02]  /*7500*/  UIMAD.WIDE.U32 UR6, UR36, UR15, URZ ;  /* 0x0000000f240672a5 */ /* 0x002fe4000f8e00ff */
[----:B------:R-:W-:Y:S02]  /*7510*/  UIMAD.WIDE.U32 UR8, UR37, UR12, URZ ;  /* 0x0000000c250872a5 */ /* 0x000fe4000f8e00ff */
[----:B------:R-:W-:Y:S02]  /*7520*/  @!UP1 UISETP.NE.AND UP0, UPT, UR14, 0x1, UPT ;  /* 0x000000010e00988c */ /* 0x000fe4000bf05270 */
[----:B------:R-:W-:Y:S01]  /*7530*/  ULOP3.LUT UR8, UR44, UR59, URZ, 0x3c, !UPT ;  /* 0x0000003b2c087292 */ /* 0x000fe2000f8e3cff */
[----:B------:R-:W-:Y:S02]  /*7540*/  @!UP1 UMOV UR6, UR7 ;  /* 0x0000000700069c82 */ /* 0x000fe40008000000 */
[----:B------:R-:W-:Y:S01]  /*7550*/  @!UP1 UMOV UR4, UR9 ;  /* 0x0000000900049c82 */ /* 0x000fe20008000000 */
[----:B--2---:R-:W-:Y:S02]  /*7560*/  @!UP1 USHF.R.U32.HI UR6, URZ, UR10, UR6 ;  /* 0x0000000aff069299 */ /* 0x004fe40008011606 */
[-C--:B------:R-:W-:Y:S01]  /*7570*/  @!P1 IADD3 R0, PT, PT, R0, -R4.reuse, RZ ;  /* 0x8000000400009210 */ /* 0x080fe20007ffe0ff */
[----:B---3--:R-:W-:Y:S01]  /*7580*/  @!UP1 UISETP.NE.AND UP2, UPT, UR5, 0x1, UPT ;  /* 0x000000010500988c */ /* 0x008fe2000bf45270 */
[----:B------:R-:W-:Y:S01]  /*7590*/  @!P1 VIADD R7, R7, 0x1 ;  /* 0x0000000107079836 */ /* 0x000fe20000000000 */
[----:B------:R-:W-:Y:S01]  /*75a0*/  @!UP1 USEL UR6, UR36, UR6, !UP0 ;  /* 0x0000000624069287 */ /* 0x000fe2000c000000 */
[----:B------:R-:W-:Y:S01]  /*75b0*/  ISETP.GE.U32.AND P2, PT, R0, R4, PT ;  /* 0x000000040000720c */ /* 0x000fe20003f46070 */
[----:B------:R-:W-:Y:S02]  /*75c0*/  UISETP.GE.AND UP0, UPT, UR8, URZ, UPT ;  /* 0x000000ff0800728c */ /* 0x000fe4000bf06270 */
[----:B------:R-:W-:Y:S04]  /*75d0*/  @!UP1 USHF.R.U32.HI UR4, URZ, UR13, UR4 ;  /* 0x0000000dff049299 */ /* 0x000fe80008011604 */
[----:B------:R-:W-:Y:S02]  /*75e0*/  @!UP1 USEL UR7, UR37, UR4, !UP2 ;  /* 0x0000000425079287 */ /* 0x000fe4000d000000 */
[----:B------:R-:W-:Y:S02]  /*75f0*/  UISETP.NE.AND UP2, UPT, UR59, URZ, UPT ;  /* 0x000000ff3b00728c */ /* 0x000fe4000bf45270 */
[----:B------:R-:W-:Y:S02]  /*7600*/  @!UP1 UIADD3 UR4, UPT, UPT, -UR7, UR6, URZ ;  /* 0x0000000607049290 */ /* 0x000fe4000fffe1ff */
[----:B------:R-:W-:Y:S01]  /*7610*/  @!UP1 UIADD3 UR6, UPT, UPT, UR7, -UR6, URZ ;  /* 0x8000000607069290 */ /* 0x000fe2000fffe0ff */
[----:B------:R-:W-:Y:S01]  /*7620*/  @P2 VIADD R7, R7, 0x1 ;  /* 0x0000000107072836 */ /* 0x000fe20000000000 */
[----:B------:R-:W-:Y:S02]  /*7630*/  @!UP1 UIMAD UR37, UR4, UR5, UR37 ;  /* 0x00000005042592a4 */ /* 0x000fe4000f8e0225 */
[----:B------:R-:W-:Y:S02]  /*7640*/  UIADD3 UR4, UPT, UPT, -UR43, URZ, URZ ;  /* 0x000000ff2b047290 */ /* 0x000fe4000fffe1ff */
[----:B------:R-:W-:Y:S01]  /*7650*/  @!UP1 UIMAD UR36, UR6, UR14, UR36 ;  /* 0x0000000e062492a4 */ /* 0x000fe2000f8e0224 */
[----:B------:R-:W-:Y:S01]  /*7660*/  R2UR UR45, R7 ;  /* 0x00000000072d72ca */ /* 0x000fe200000e0000 */
[----:B------:R-:W-:Y:S02]  /*7670*/  UIMAD UR5, UR54, UR4, UR22 ;  /* 0x00000004360572a4 */ /* 0x000fe4000f8e0216 */
[----:B------:R-:W-:Y:S02]  /*7680*/  UIADD3 UR4, UPT, UPT, -UR44, URZ, URZ ;  /* 0x000000ff2c047290 */ /* 0x000fe4000fffe1ff */
[----:B------:R-:W-:Y:S02]  /*7690*/  USHF.L.U32 UR53, UR5, 0x6, URZ ;  /* 0x0000000605357899 */ /* 0x000fe400080006ff */
[----:B------:R-:W-:Y:S06]  /*76a0*/  UIMAD UR43, UR16, UR4, UR43 ;  /* 0x00000004102b72a4 */ /* 0x000fec000f8e022b */
[----:B------:R-:W-:Y:S02]  /*76b0*/  @!UP0 UIADD3 UR45, UPT, UPT, -UR45, URZ, URZ ;  /* 0x000000ff2d2d8290 */ /* 0x000fe4000fffe1ff */
[----:B------:R-:W-:Y:S02]  /*76c0*/  ULOP3.LUT UP0, URZ, UR11, 0x1b0, URZ, 0xc0, !UPT ;  /* 0x000001b00bff7892 */ /* 0x000fe4000f80c0ff */
[----:B------:R-:W-:Y:S04]  /*76d0*/  @!UP2 ULOP3.LUT UR45, URZ, UR59, URZ, 0x33, !UPT ;  /* 0x0000003bff2da292 */ /* 0x000fe8000f8e33ff */
[----:B------:R-:W-:Y:S04]  /*76e0*/  UIADD3 UR6, UPT, UPT, -UR45, URZ, URZ ;  /* 0x000000ff2d067290 */ /* 0x000fe8000fffe1ff */
[----:B------:R-:W-:Y:S01]  /*76f0*/  UIMAD UR44, UR59, UR6, UR44 ;  /* 0x000000063b2c72a4 */ /* 0x000fe2000f8e022c */
[----:B------:R-:W-:Y:S11]  /*7700*/  BRA.U !UP0, `(.L_x_97) ;  /* 0x00000001087c7547 */ /* 0x000ff6000b800000 */
[----:B------:R-:W1:Y:S01]  /*7710*/  LDCU.64 UR8, c[0x4][0x80] ;  /* 0x01001000ff0877ac */ /* 0x000e620008000a00 */
[----:B------:R-:W-:Y:S01]  /*7720*/  MOV R17, 0x0 ;  /* 0x0000000000117802 */ /* 0x000fe20000000f00 */
[----:B------:R-:W-:Y:S02]  /*7730*/  HFMA2 R12, -RZ, RZ, 0, 5.9604644775390625e-08 ;  /* 0x00000001ff0c7431 */ /* 0x000fe400000001ff */
[----:B------:R-:W-:Y:S01]  /*7740*/  IMAD.MOV.U32 R8, RZ, RZ, 0x70 ;  /* 0x00000070ff087424 */ /* 0x000fe200078e00ff */
[----:B------:R2:W3:Y:S01]  /*7750*/  LDC.64 R14, c[0x4][R17] ;  /* 0x01000000110e7b82 */ /* 0x0004e20000000a00 */
[----:B------:R-:W4:Y:S01]  /*7760*/  LDCU.64 UR6, c[0x4][0x88] ;  /* 0x01001100ff0677ac */ /* 0x000f220008000a00 */
[----:B------:R-:W-:Y:S01]  /*7770*/  IMAD.MOV.U32 R13, RZ, RZ, RZ ;  /* 0x000000ffff0d7224 */ /* 0x000fe200078e00ff */
[----:B------:R-:W2:Y:S01]  /*7780*/  LDCU.64 UR4, c[0x4][0x8] ;  /* 0x01000100ff0477ac */ /* 0x000ea20008000a00 */
[----:B-1----:R-:W-:Y:S01]  /*7790*/  MOV R5, UR9 ;  /* 0x0000000900057c02 */ /* 0x002fe20008000f00 */
[----:B------:R-:W-:Y:S01]  /*77a0*/  IMAD.U32 R4, RZ, RZ, UR8 ;  /* 0x00000008ff047e24 */ /* 0x000fe2000f8e00ff */
[----:B----4-:R-:W-:Y:S01]  /*77b0*/  MOV R7, UR7 ;  /* 0x0000000700077c02 */ /* 0x010fe20008000f00 */
[----:B------:R-:W-:Y:S01]  /*77c0*/  IMAD.U32 R6, RZ, RZ, UR6 ;  /* 0x00000006ff067e24 */ /* 0x000fe2000f8e00ff */
[----:B--2---:R-:W-:Y:S01]  /*77d0*/  MOV R11, UR5 ;  /* 0x00000005000b7c02 */ /* 0x004fe20008000f00 */
[----:B------:R-:W-:Y:S02]  /*77e0*/  IMAD.U32 R10, RZ, RZ, UR4 ;  /* 0x00000004ff0a7e24 */ /* 0x000fe4000f8e00ff */
[----:B------:R-:W-:Y:S07]  /*77f0*/  LEPC R20, `(.L_x_98) ;  /* 0x000000001014794e */ /* 0x000fee0000000000 */
[----:B---3-5:R-:W-:Y:S05]  /*7800*/  CALL.ABS.NOINC R14 ;  /* 0x000000000e007343 */ /* 0x028fea0003c00000 */
.L_x_98:
[----:B------:R-:W1:Y:S01]  /*7810*/  LDCU.64 UR8, c[0x4][0x80] ;  /* 0x01001000ff0877ac */ /* 0x000e620008000a00 */
[----:B------:R2:W3:Y:S01]  /*7820*/  LDC.64 R14, c[0x4][R17] ;  /* 0x01000000110e7b82 */ /* 0x0004e20000000a00 */
[----:B------:R-:W-:Y:S02]  /*7830*/  HFMA2 R12, -RZ, RZ, 0, 5.9604644775390625e-08 ;  /* 0x00000001ff0c7431 */ /* 0x000fe400000001ff */
[----:B------:R-:W-:Y:S02]  /*7840*/  IMAD.MOV.U32 R8, RZ, RZ, 0x70 ;  /* 0x00000070ff087424 */ /* 0x000fe400078e00ff */
[----:B------:R-:W-:Y:S01]  /*7850*/  IMAD.MOV.U32 R13, RZ, RZ, RZ ;  /* 0x000000ffff0d7224 */ /* 0x000fe200078e00ff */
[----:B------:R-:W4:Y:S01]  /*7860*/  LDCU.64 UR6, c[0x4][0x88] ;  /* 0x01001100ff0677ac */ /* 0x000f220008000a00 */
[----:B------:R-:W5:Y:S01]  /*7870*/  LDCU.64 UR4, c[0x4][0x8] ;  /* 0x01000100ff0477ac */ /* 0x000f620008000a00 */
[----:B-1----:R-:W-:Y:S02]  /*7880*/  MOV R4, UR8 ;  /* 0x0000000800047c02 */ /* 0x002fe40008000f00 */
[----:B------:R-:W-:Y:S02]  /*7890*/  MOV R5, UR9 ;  /* 0x0000000900057c02 */ /* 0x000fe40008000f00 */
[----:B----4-:R-:W-:Y:S01]  /*78a0*/  MOV R7, UR7 ;  /* 0x0000000700077c02 */ /* 0x010fe20008000f00 */
[----:B------:R-:W-:Y:S01]  /*78b0*/  IMAD.U32 R6, RZ, RZ, UR6 ;  /* 0x00000006ff067e24 */ /* 0x000fe2000f8e00ff */
[----:B-----5:R-:W-:Y:S01]  /*78c0*/  MOV R11, UR5 ;  /* 0x00000005000b7c02 */ /* 0x020fe20008000f00 */
[----:B--2---:R-:W-:Y:S02]  /*78d0*/  IMAD.U32 R10, RZ, RZ, UR4 ;  /* 0x00000004ff0a7e24 */ /* 0x004fe4000f8e00ff */
[----:B------:R-:W-:Y:S07]  /*78e0*/  LEPC R20, `(.L_x_97) ;  /* 0x000000001014794e */ /* 0x000fee0000000000 */
[----:B---3--:R-:W-:Y:S05]  /*78f0*/  CALL.ABS.NOINC R14 ;  /* 0x000000000e007343 */ /* 0x008fea0003c00000 */
.L_x_97:
[----:B------:R-:W-:Y:S02]  /*7900*/  R2UR UR7, R58 ;  /* 0x000000003a0772ca */ /* 0x000fe400000e0000 */
[----:B------:R-:W-:Y:S02]  /*7910*/  R2UR UR6, R60 ;  /* 0x000000003c0672ca */ /* 0x000fe400000e0000 */
[----:B------:R-:W-:Y:S02]  /*7920*/  ISETP.NE.U32.AND P1, PT, R42, RZ, PT ;  /* 0x000000ff2a00720c */ /* 0x000fe40003f25070 */
[----:B------:R-:W-:Y:S02]  /*7930*/  R2UR UR5, R57 ;  /* 0x00000000390572ca */ /* 0x000fe400000e0000 */
[----:B------:R-:W-:Y:S02]  /*7940*/  R2UR UR4, R59 ;  /* 0x000000003b0472ca */ /* 0x000fe400000e0000 */
[----:B------:R-:W-:Y:S02]  /*7950*/  ISETP.NE.AND.EX P1, PT, R43, RZ, PT, P1 ;  /* 0x000000ff2b00720c */ /* 0x000fe40003f25310 */
[----:B------:R-:W-:Y:S02]  /*7960*/  ISETP.NE.AND P6, PT, R61, RZ, PT ;  /* 0x000000ff3d00720c */ /* 0x000fe40003fc5270 */
[----:B------:R-:W-:Y:S01]  /*7970*/  ISETP.NE.U32.AND P3, PT, RZ, UR7, PT ;  /* 0x00000007ff007c0c */ /* 0x000fe2000bf65070 */
[----:B------:R-:W-:Y:S01]  /*7980*/  UISETP.NE.U32.AND UP0, UPT, UR6, URZ, UPT ;  /* 0x000000ff0600728c */ /* 0x000fe2000bf05070 */
[----:B------:R-:W-:Y:S03]  /*7990*/  PLOP3.LUT P2, PT, PT, PT, PT, 0x8, 0x80 ;  /* 0x000000000080781c */ /* 0x000fe60003f4e170 */
[----:B------:R-:W-:Y:S02]  /*79a0*/  ISETP.NE.AND.EX P3, PT, RZ, UR5, PT, P3 ;  /* 0x00000005ff007c0c */ /* 0x000fe4000bf65330 */
[----:B------:R-:W-:Y:S04]  /*79b0*/  UISETP.NE.AND.EX UP0, UPT, UR4, URZ, UPT, UP0 ;  /* 0x000000ff0400728c */ /* 0x000fe8000bf05300 */
[----:B------:R-:W-:Y:S01]  /*79c0*/  @P6 PLOP3.LUT P2, PT, P1, PT, PT, 0x80, 0x8 ;  /* 0x000000000008681c */ /* 0x000fe20000f4f070 */
[----:B------:R-:W-:Y:S01]  /*79d0*/  @!UPT UIADD3 URZ, UPT, UPT, URZ, URZ, URZ ;  /* 0x000000fffffff290 */ /* 0x000fe2000fffe0ff */
[----:B------:R-:W-:Y:S11]  /*79e0*/  @!P1 BRA `(.L_x_99) ;  /* 0x0000000000309947 */ /* 0x000ff60003800000 */
[----:B------:R-:W-:Y:S01]  /*79f0*/  ISETP.NE.U32.AND P0, PT, R40, RZ, PT ;  /* 0x000000ff2800720c */ /* 0x000fe20003f05070 */
[----:B------:R-:W1:Y:S01]  /*7a00*/  LDCU.64 UR4, c[0x0][0x358] ;  /* 0x00006b00ff0477ac */ /* 0x000e620008000a00 */
[----:B------:R-:W-:Y:S02]  /*7a10*/  IMAD.MOV.U32 R55, RZ, RZ, 0x1 ;  /* 0x00000001ff377424 */ /* 0x000fe400078e00ff */
[----:B------:R-:W-:Y:S11]  /*7a20*/  ISETP.NE.AND.EX P0, PT, R41, RZ, PT, P0 ;  /* 0x000000ff2900720c */ /* 0x000ff60003f05300 */
[----:B------:R-:W-:Y:S02]  /*7a30*/  @!UPT UIADD3 URZ, UPT, UPT, URZ, URZ, URZ ;  /* 0x000000fffffff290 */ /* 0x000fe4000fffe0ff */
[----:B------:R-:W2:Y:S01]  /*7a40*/  @P0 LDC.64 R4, c[0x0][0x988] ;  /* 0x00026200ff040b82 */ /* 0x000ea20000000a00 */
[----:B------:R-:W-:Y:S04]  /*7a50*/  @P0 IMAD R0, R16, R42, RZ ;  /* 0x0000002a10000224 */ /* 0x000fe800078e02ff */
[----:B--2---:R-:W-:Y:S04]  /*7a60*/  @P0 IMAD.WIDE R4, R0, 0x4, R4 ;  /* 0x0000000400040825 */ /* 0x004fe800078e0204 */
[----:B------:R-:W-:Y:S01]  /*7a70*/  HFMA2 R0, -RZ, RZ, 0, 5.9604644775390625e-08 ;  /* 0x00000001ff007431 */ /* 0x000fe200000001ff */
[----:B-1---5:R1:W5:Y:S04]  /*7a80*/  @P0 LDG.E R26, desc[UR4][R4.64] ;  /* 0x00000004041a0981 */ /* 0x022368000c1e1900 */
[----:B------:R-:W-:Y:S01]  /*7a90*/  @!P0 PRMT R55, R0, 0x7610, R55 ;  /* 0x0000761000378816 */ /* 0x000fe20000000037 */
[----:B-1----:R-:W2:Y:S06]  /*7aa0*/  @!P0 LDC R26, c[0x0][0x980] ;  /* 0x00026000ff1a8b82 */ /* 0x002eac0000000800 */
.L_x_99:
[----:B------:R-:W-:Y:S05]  /*7ab0*/  BRA.U !UP0, `(.L_x_100) ;  /* 0x00000001082c7547 */ /* 0x000fea000b800000 */
[----:B------:R-:W1:Y:S01]  /*7ac0*/  LDCU.64 UR4, c[0x0][0x9a8] ;  /* 0x00013500ff0477ac */ /* 0x000e620008000a00 */
[----:B------:R-:W-:Y:S01]  /*7ad0*/  R2UR UR8, R60 ;  /* 0x000000003c0872ca */ /* 0x000fe200000e0000 */
[----:B------:R-:W3:Y:S01]  /*7ae0*/  LDCU.64 UR6, c[0x0][0x358] ;  /* 0x00006b00ff0677ac */ /* 0x000ee20008000a00 */
[----:B-1----:R-:W-:Y:S04]  /*7af0*/  ISETP.NE.U32.AND P0, PT, RZ, UR4, PT ;  /* 0x00000004ff007c0c */ /* 0x002fe8000bf05070 */
[----:B------:R-:W-:Y:S11]  /*7b00*/  ISETP.NE.AND.EX P0, PT, RZ, UR5, PT, P0 ;  /* 0x00000005ff007c0c */ /* 0x000ff6000bf05300 */
[----:B------:R-:W-:Y:S02]  /*7b10*/  @!UPT UIADD3 URZ, UPT, UPT, URZ, URZ, URZ ;  /* 0x000000fffffff290 */ /* 0x000fe4000fffe0ff */
[----:B------:R-:W1:Y:S01]  /*7b20*/  @P0 LDC.64 R4, c[0x0][0x9a8] ;  /* 0x00026a00ff040b82 */ /* 0x000e620000000a00 */
[----:B------:R-:W-:Y:S04]  /*7b30*/  @P0 IMAD R0, R16, UR8, RZ ;  /* 0x0000000810000c24 */ /* 0x000fe8000f8e02ff */
[----:B-1----:R-:W-:Y:S05]  /*7b40*/  @P0 IMAD.WIDE R4, R0, 0x4, R4 ;  /* 0x0000000400040825 */ /* 0x002fea00078e0204 */
[----:B---3-5:R1:W5:Y:S02]  /*7b50*/  @P0 LDG.E R24, desc[UR6][R4.64] ;  /* 0x0000000604180981 */ /* 0x028364000c1e1900 */
[----:B-1----:R-:W3:Y:S02]  /*7b60*/  @!P0 LDC R24, c[0x0][0x9a0] ;  /* 0x00026800ff188b82 */ /* 0x002ee40000000800 */
.L_x_100:
[----:B--2--5:R-:W-:Y:S01]  /*7b70*/  FSETP.NEU.AND P0, PT, R26, RZ, PT ;  /* 0x000000ff1a00720b */ /* 0x024fe20003f0d000 */
[----:B------:R-:W-:Y:S01]  /*7b80*/  IMAD.U32 R0, RZ, RZ, UR52 ;  /* 0x00000034ff007e24 */ /* 0x000fe2000f8e00ff */
[----:B------:R-:W-:Y:S01]  /*7b90*/  SEL R4, RZ, 0xffffffff, P3 ;  /* 0xffffffffff047807 */ /* 0x000fe20001800000 */
[----:B------:R-:W-:Y:S01]  /*7ba0*/  BSSY B1, `(.L_x_101) ;  /* 0x0000034000017945 */ /* 0x000fe20003800000 */
[----:B------:R-:W-:Y:S01]  /*7bb0*/  @P6 LOP3.LUT P3, RZ, R55, 0xff, RZ, 0xc0, !PT ;  /* 0x000000ff37ff6812 */ /* 0x000fe2000786c0ff */
[----:B------:R-:W-:Y:S01]  /*7bc0*/  IMAD.MOV.U32 R69, RZ, RZ, 0x1 ;  /* 0x00000001ff457424 */ /* 0x000fe200078e00ff */
[----:B------:R-:W-:Y:S01]  /*7bd0*/  @P6 SEL R65, RZ, 0xffffffff, P0 ;  /* 0xffffffffff416807 */ /* 0x000fe20000000000 */
[----:B------:R-:W-:Y:S01]  /*7be0*/  IMAD.IADD R25, R23, 0x1, R2 ;  /* 0x0000000117197824 */ /* 0x000fe200078e0202 */
[----:B------:R-:W-:Y:S01]  /*7bf0*/  LOP3.LUT R67, R52, 0x1, RZ, 0x3c, !PT ;  /* 0x0000000134437812 */ /* 0x000fe200078e3cff */
[----:B------:R-:W-:Y:S01]  /*7c00*/  IMAD.U32 R68, RZ, RZ, UR52 ;  /* 0x00000034ff447e24 */ /* 0x000fe2000f8e00ff */
[----:B------:R-:W-:Y:S02]  /*7c10*/  @P2 SEL R65, R4, R65, !P3 ;  /* 0x0000004104412207 */ /* 0x000fe40005800000 */
[----:B------:R-:W-:Y:S02]  /*7c20*/  CS2R R38, SRZ ;  /* 0x0000000000267805 */ /* 0x000fe4000001ff00 */
[----:B------:R-:W-:Y:S02]  /*7c30*/  LEA R0, R0, UR50, 0x3 ;  /* 0x0000003200007c11 */ /* 0x000fe4000f8e18ff */
[----:B------:R-:W-:Y:S02]  /*7c40*/  CS2R R36, SRZ ;  /* 0x0000000000247805 */ /* 0x000fe4000001ff00 */
[----:B------:R-:W-:Y:S02]  /*7c50*/  @P6 LOP3.LUT R65, R65, 0x1, RZ, 0xc0, !PT ;  /* 0x0000000141416812 */ /* 0x000fe400078ec0ff */
[----:B------:R-:W-:Y:S02]  /*7c60*/  CS2R R30, SRZ ;  /* 0x00000000001e7805 */ /* 0x000fe4000001ff00 */
[----:B------:R-:W-:Y:S02]  /*7c70*/  LEA R27, R22, UR50, 0x3 ;  /* 0x00000032161b7c11 */ /* 0x000fe4000f8e18ff */
[----:B------:R-:W-:Y:S02]  /*7c80*/  CS2R R28, SRZ ;  /* 0x00000000001c7805 */ /* 0x000fe4000001ff00 */
[----:B------:R-:W-:Y:S02]  /*7c90*/  ISETP.NE.U32.OR P5, PT, R65, 0x1, !P6 ;  /* 0x000000014100780c */ /* 0x000fe400077a5470 */
[----:B------:R-:W-:Y:S02]  /*7ca0*/  LOP3.LUT P2, R64, R55, 0xff, RZ, 0xc0, !PT ;  /* 0x000000ff37407812 */ /* 0x000fe4000784c0ff */
[----:B------:R-:W-:Y:S04]  /*7cb0*/  SEL R70, RZ, 0xffffffff, P0 ;  /* 0xffffffffff467807 */ /* 0x000fe80000000000 */
[----:B------:R-:W-:Y:S04]  /*7cc0*/  @P1 SEL R70, R4, R70, !P2 ;  /* 0x0000004604461207 */ /* 0x000fe80005000000 */
[----:B------:R-:W-:Y:S02]  /*7cd0*/  LOP3.LUT R70, R70, 0x1, RZ, 0xc0, !PT ;  /* 0x0000000146467812 */ /* 0x000fe400078ec0ff */
[----:B------:R-:W-:Y:S04]  /*7ce0*/  @P5 SHF.L.U32 R3, R67, 0x1f, RZ ;  /* 0x0000001f43035819 */ /* 0x000fe800000006ff */
[----:B------:R1:W2:Y:S02]  /*7cf0*/  @P5 SYNCS.PHASECHK.TRANS64.TRYWAIT P4, [R0+URZ+0x1a0], R3 ;  /* 0x0001a003000055a7 */ /* 0x0002a400080811ff */
[----:B-1----:R-:W-:Y:S04]  /*7d00*/  SHF.L.U32 R3, R51, 0x1f, RZ ;  /* 0x0000001f33037819 */ /* 0x002fe800000006ff */
[----:B------:R1:W4:Y:S01]  /*7d10*/  SYNCS.PHASECHK.TRANS64.TRYWAIT P3, [R27+URZ+0x1f0], R3 ;  /* 0x0001f0031b0075a7 */ /* 0x00032200080611ff */
[----:B--2---:R-:W-:Y:S01]  /*7d20*/  @P5 SEL R69, RZ, 0x1, !P4 ;  /* 0x00000001ff455807 */ /* 0x004fe20006000000 */
[----:B-1----:R-:W-:Y:S06]  /*7d30*/  @!P5 BRA `(.L_x_102) ;  /* 0x000000000068d947 */ /* 0x002fec0003800000 */
[----:B------:R-:W-:Y:S01]  /*7d40*/  ISETP.NE.AND P1, PT, R69, RZ, PT ;  /* 0x000000ff4500720c */ /* 0x000fe20003f25270 */
[----:B------:R-:W-:Y:S01]  /*7d50*/  BSSY B0, `(.L_x_103) ;  /* 0x0000007000007945 */ /* 0x000fe20003800000 */
[----:B------:R-:W-:Y:S01]  /*7d60*/  ISETP.NE.U32.AND P0, PT, R70, 0x1, PT ;  /* 0x000000014600780c */ /* 0x000fe20003f05070 */
[----:B------:R-:W-:Y:S10]  /*7d70*/  IMAD.U32 R2, RZ, RZ, UR52 ;  /* 0x00000034ff027e24 */ /* 0x000ff4000f8e00ff */
[----:B------:R-:W-:Y:S05]  /*7d80*/  @P1 BRA `(.L_x_104) ;  /* 0x00000000000c1947 */ /* 0x000fea0003800000 */
[----:B------:R-:W-:Y:S04]  /*7d90*/  SHF.L.U32 R4, R67, 0x1f, RZ ;  /* 0x0000001f43047819 */ /* 0x000fe800000006ff */
[----:B------:R-:W1:Y:S02]  /*7da0*/  SYNCS.PHASECHK.TRANS64.TRYWAIT P1, [R0+URZ+0x1a0], R4 ;  /* 0x0001a004000075a7 */ /* 0x000e6400080211ff */
[----:B-1----:R-:W-:Y:S05]  /*7db0*/  @!P1 BRA `(.L_x_105) ;  /* 0x0000002400689947 */ /* 0x002fea0003800000 */
.L_x_104:
[----:B------:R-:W-:Y:S05]  /*7dc0*/  BSYNC B0 ;  /* 0x0000000000007941 */ /* 0x000fea0003800000 */
.L_x_103:
[----:B------:R-:W-:Y:S01]  /*7dd0*/  @P0 IMAD R2, R2, 0x800, R53 ;  /* 0x0000080002020824 */ /* 0x000fe200078e0235 */
[----:B------:R-:W-:Y:S02]  /*7de0*/  CS2R R30, SRZ ;  /* 0x00000000001e7805 */ /* 0x000fe4000001ff00 */
[----:B------:R-:W-:Y:S02]  /*7df0*/  CS2R R28, SRZ ;  /* 0x00000000001c7805 */ /* 0x000fe4000001ff00 */
[----:B------:R-:W-:Y:S02]  /*7e00*/  CS2R R38, SRZ ;  /* 0x0000000000267805 */ /* 0x000fe4000001ff00 */
[----:B------:R-:W-:Y:S02]  /*7e10*/  CS2R R36, SRZ ;  /* 0x0000000000247805 */ /* 0x000fe4000001ff00 */
[----:B------:R-:W-:Y:S01]  /*7e20*/  @P0 LEA R2, R2, UR50, 0x1 ;  /* 0x0000003202020c11 */ /* 0x000fe2000f8e08ff */
[----:B------:R-:W-:Y:S05]  /*7e30*/  @P0 WARPSYNC.ALL ;  /* 0x0000000000000948 */ /* 0x000fea0003800000 */
[----:B------:R-:W2:Y:S01]  /*7e40*/  @P0 LDSM.16.M88.4 R28, [R2+0x400] ;  /* 0x00040000021c083b */ /* 0x000ea20000000200 */
[----:B------:R-:W-:Y:S01]  /*7e50*/  UIADD3 UR4, UPT, UPT, UR52, 0x1, URZ ;  /* 0x0000000134047890 */ /* 0x000fe2000fffe0ff */
[----:B-1----:R-:W-:Y:S03]  /*7e60*/  @P0 IMAD R0, R63, 0x2, R2 ;  /* 0x000000023f000824 */ /* 0x002fe600078e0202 */
[----:B------:R-:W-:Y:S02]  /*7e70*/  UISETP.NE.AND UP0, UPT, UR4, 0x3, UPT ;  /* 0x000000030400788c */ /* 0x000fe4000bf05270 */
[----:B------:R1:W2:Y:S02]  /*7e80*/  @P0 LDSM.16.M88.4 R36, [R0+0x400] ;  /* 0x000400000024083b */ /* 0x0002a40000000200 */
[----:B------:R-:W-:Y:S02]  /*7e90*/  USEL UR4, UR4, URZ, UP0 ;  /* 0x000000ff04047287 */ /* 0x000fe40008000000 */
[----:B------:R-:W-:Y:S04]  /*7ea0*/  PLOP3.LUT P0, PT, PT, PT, UP0, 0x80, 0x8 ;  /* 0x000000000008781c */ /* 0x000fe80003f0f008 */
[----:B------:R-:W-:Y:S01]  /*7eb0*/  IMAD.U32 R68, RZ, RZ, UR4 ;  /* 0x00000004ff447e24 */ /* 0x000fe2000f8e00ff */
[----:B-1----:R-:W-:Y:S04]  /*7ec0*/  SEL R0, RZ, 0x1, P0 ;  /* 0x00000001ff007807 */ /* 0x002fe80000000000 */
[----:B------:R-:W-:Y:S02]  /*7ed0*/  LOP3.LUT R67, R67, R0, RZ, 0x3c, !PT ;  /* 0x0000000043437212 */ /* 0x000fe400078e3cff */
.L_x_102:
[----:B------:R-:W-:Y:S05]  /*7ee0*/  BSYNC B1 ;  /* 0x0000000000017941 */ /* 0x000fea0003800000 */
.L_x_101:
[----:B------:R-:W-:Y:S04]  /*7ef0*/  SHF.R.U32.HI R0, RZ, 0x15, R25 ;  /* 0x00000015ff007819 */ /* 0x000fe80000011619 */
[----:B------:R-:W-:Y:S01]  /*7f00*/  LOP3.LUT P0, RZ, R0, 0x3, R56, 0x48, !PT ;  /* 0x0000000300ff7812 */ /* 0x000fe20007804838 */
[----:B------:R-:W-:Y:S01]  /*7f10*/  @!UPT UIADD3 URZ, UPT, UPT, URZ, URZ, URZ ;  /* 0x000000fffffff290 */ /* 0x000fe2000fffe0ff */
[----:B----4-:R-:W-:Y:S11]  /*7f20*/  @P3 BRA `(.L_x_106) ;  /* 0x0000000000083947 */ /* 0x010ff60003800000 */
[----:B------:R-:W1:Y:S02]  /*7f30*/  SYNCS.PHASECHK.TRANS64.TRYWAIT P1, [R27+URZ+0x1f0], R3 ;  /* 0x0001f0031b0075a7 */ /* 0x000e6400080211ff */
[----:B-1----:R-:W-:Y:S05]  /*7f40*/  @!P1 BRA `(.L_x_107) ;  /* 0x0000002400189947 */ /* 0x002fea0003800000 */
.L_x_106:
[----:B------:R-:W-:Y:S05]  /*7f50*/  @!P0 BRA `(.L_x_108) ;  /* 0x0000000000408947 */ /* 0x000fea0003800000 */
[----:B------:R-:W4:Y:S01]  /*7f60*/  LDCU.64 UR8, c[0x4][0x70] ;  /* 0x01000e00ff0877ac */ /* 0x000f220008000a00 */
[----:B-1----:R-:W-:Y:S01]  /*7f70*/  MOV R3, 0x0 ;  /* 0x0000000000037802 */ /* 0x002fe20000000f00 */
[----:B------:R-:W-:Y:S02]  /*7f80*/  HFMA2 R12, -RZ, RZ, 0, 5.9604644775390625e-08 ;  /* 0x00000001ff0c7431 */ /* 0x000fe400000001ff */
[----:B------:R-:W-:Y:S02]  /*7f90*/  IMAD.MOV.U32 R8, RZ, RZ, 0x192 ;  /* 0x00000192ff087424 */ /* 0x000fe400078e00ff */
[----:B------:R-:W-:Y:S01]  /*7fa0*/  IMAD.MOV.U32 R13, RZ, RZ, RZ ;  /* 0x000000ffff0d7224 */ /* 0x000fe200078e00ff */
[----:B------:R-:W1:Y:S01]  /*7fb0*/  LDCU.64 UR6, c[0x4][0x78] ;  /* 0x01000f00ff0677ac */ /* 0x000e620008000a00 */
[----:B------:R-:W2:Y:S01]  /*7fc0*/  LDC.64 R2, c[0x4][R3] ;  /* 0x0100000003027b82 */ /* 0x000ea20000000a00 */
[----:B------:R-:W5:Y:S01]  /*7fd0*/  LDCU.64 UR4, c[0x4][0x10] ;  /* 0x01000200ff0477ac */ /* 0x000f620008000a00 */
[----:B----4-:R-:W-:Y:S01]  /*7fe0*/  MOV R5, UR9 ;  /* 0x0000000900057c02 */ /* 0x010fe20008000f00 */
[----:B------:R-:W-:Y:S01]  /*7ff0*/  IMAD.U32 R4, RZ, RZ, UR8 ;  /* 0x00000008ff047e24 */ /* 0x000fe2000f8e00ff */
[----:B-1----:R-:W-:Y:S01]  /*8000*/  MOV R7, UR7 ;  /* 0x0000000700077c02 */ /* 0x002fe20008000f00 */
[----:B------:R-:W-:Y:S01]  /*8010*/  IMAD.U32 R6, RZ, RZ, UR6 ;  /* 0x00000006ff067e24 */ /* 0x000fe2000f8e00ff */
[----:B-----5:R-:W-:Y:S01]  /*8020*/  MOV R11, UR5 ;  /* 0x00000005000b7c02 */ /* 0x020fe20008000f00 */
[----:B------:R-:W-:Y:S02]  /*8030*/  IMAD.U32 R10, RZ, RZ, UR4 ;  /* 0x00000004ff0a7e24 */ /* 0x000fe4000f8e00ff */
[----:B------:R-:W-:Y:S07]  /*8040*/  LEPC R20, `(.L_x_108) ;  /* 0x000000001014794e */ /* 0x000fee0000000000 */
[----:B--23--:R-:W-:Y:S05]  /*8050*/  CALL.ABS.NOINC R2 ;  /* 0x0000000002007343 */ /* 0x00cfea0003c00000 */
.L_x_108:
[----:B-12---:R-:W-:Y:S01]  /*8060*/  SHF.L.U32 R3, R28, 0x10, RZ ;  /* 0x000000101c037819 */ /* 0x006fe200000006ff */
[----:B------:R-:W-:Y:S05]  /*8070*/  WARPSYNC.ALL ;  /* 0x0000000000007948 */ /* 0x000fea0003800000 */
[----:B------:R-:W-:Y:S01]  /*8080*/  R2UR UR4, R25 ;  /* 0x00000000190472ca */ /* 0x000fe200000e0000 */
[----:B------:R-:W-:Y:S01]  /*8090*/  BSSY.RECONVERGENT B0, `(.L_x_109) ;  /* 0x0000051000007945 */ /* 0x000fe20003800200 */
[----:B------:R-:W-:Y:S02]  /*80a0*/  SHF.L.U32 R20, R30, 0x10, RZ ;  /* 0x000000101e147819 */ /* 0x000fe400000006ff */
[----:B------:R-:W-:Y:S02]  /*80b0*/  SHF.L.U32 R66, R63, 0x1, RZ ;  /* 0x000000013f427819 */ /* 0x000fe400000006ff */
[----:B------:R-:W-:Y:S07]  /*80c0*/  ISETP.NE.AND P1, PT, R54, RZ, PT ;  /* 0x000000ff3600720c */ /* 0x000fee0003f25270 */
[----:B------:R-:W3:Y:S02]  /*80d0*/  LDTM.16dp256bit.x4 R4, tmem[UR4] ;  /* 0x00000004000479ee */ /* 0x000ee40008120000 */
[----:B---3--:R-:W-:Y:S01]  /*80e0*/  FMUL R0, R24, R4 ;  /* 0x0000000418007220 */ /* 0x008fe20000400000 */
[----:B------:R-:W-:Y:S01]  /*80f0*/  LOP3.LUT R4, R28, 0xffff0000, RZ, 0xc0, !PT ;  /* 0xffff00001c047812 */ /* 0x000fe200078ec0ff */
[----:B------:R-:W-:Y:S01]  /*8100*/  FMUL R2, R24, R5 ;  /* 0x0000000518027220 */ /* 0x000fe20000400000 */
[C---:B------:R-:W-:Y:S01]  /*8110*/  SHF.L.U32 R5, R29.reuse, 0x10, RZ ;  /* 0x000000101d057819 */ /* 0x040fe200000006ff */
[----:B------:R-:W-:Y:S01]  /*8120*/  FFMA R0, R26, R3, R0 ;  /* 0x000000031a007223 */ /* 0x000fe20000000000 */
[----:B------:R-:W-:Y:S01]  /*8130*/  FMUL R3, R24, R6 ;  /* 0x0000000618037220 */ /* 0x000fe20000400000 */
[----:B------:R-:W-:Y:S01]  /*8140*/  LOP3.LUT R6, R29, 0xffff0000, RZ, 0xc0, !PT ;  /* 0xffff00001d067812 */ /* 0x000fe200078ec0ff */
[----:B------:R-:W-:Y:S01]  /*8150*/  FFMA R2, R26, R4, R2 ;  /* 0x000000041a027223 */ /* 0x000fe20000000002 */
[----:B------:R-:W-:Y:S01]  /*8160*/  FMUL R7, R24, R7 ;  /* 0x0000000718077220 */ /* 0x000fe20000400000 */
[----:B------:R-:W-:Y:S01]  /*8170*/  FFMA R3, R26, R5, R3 ;  /* 0x000000051a037223 */ /* 0x000fe20000000003 */
[C---:B------:R-:W-:Y:S01]  /*8180*/  FMUL R4, R24.reuse, R8 ;  /* 0x0000000818047220 */ /* 0x040fe20000400000 */
[----:B------:R-:W-:Y:S01]  /*8190*/  FMUL R5, R24, R9 ;  /* 0x0000000918057220 */ /* 0x000fe20000400000 */
[----:B------:R-:W-:Y:S01]  /*81a0*/  F2FP.BF16.F32.PACK_AB R32, R2, R0 ;  /* 0x000000000220723e */ /* 0x000fe200000010ff */
[----:B------:R-:W-:Y:S01]  /*81b0*/  FFMA R7, R26, R6, R7 ;  /* 0x000000061a077223 */ /* 0x000fe20000000007 */
[----:B------:R-:W-:Y:S01]  /*81c0*/  LOP3.LUT R0, R30, 0xffff0000, RZ, 0xc0, !PT ;  /* 0xffff00001e007812 */ /* 0x000fe200078ec0ff */
[----:B------:R-:W-:Y:S01]  /*81d0*/  FFMA R4, R26, R20, R4 ;  /* 0x000000141a047223 */ /* 0x000fe20000000004 */
[----:B------:R-:W-:Y:S01]  /*81e0*/  SHF.L.U32 R2, R31, 0x10, RZ ;  /* 0x000000101f027819 */ /* 0x000fe200000006ff */
[----:B------:R-:W-:Y:S01]  /*81f0*/  FMUL R6, R24, R10 ;  /* 0x0000000a18067220 */ /* 0x000fe20000400000 */
[----:B------:R-:W-:Y:S01]  /*8200*/  F2FP.BF16.F32.PACK_AB R33, R7, R3 ;  /* 0x000000030721723e */ /* 0x000fe200000010ff */
[C---:B------:R-:W-:Y:S01]  /*8210*/  FFMA R5, R26.reuse, R0, R5 ;  /* 0x000000001a057223 */ /* 0x040fe20000000005 */
[----:B------:R-:W-:Y:S01]  /*8220*/  LOP3.LUT R3, R31, 0xffff0000, RZ, 0xc0, !PT ;  /* 0xffff00001f037812 */ /* 0x000fe200078ec0ff */
[----:B------:R-:W-:Y:S01]  /*8230*/  FFMA R6, R26, R2, R6 ;  /* 0x000000021a067223 */ /* 0x000fe20000000006 */
[----:B------:R-:W-:Y:S01]  /*8240*/  SHF.L.U32 R7, R36, 0x10, RZ ;  /* 0x0000001024077819 */ /* 0x000fe200000006ff */
[----:B------:R-:W-:Y:S01]  /*8250*/  FMUL R11, R24, R11 ;  /* 0x0000000b180b7220 */ /* 0x000fe20000400000 */
[----:B------:R-:W-:Y:S01]  /*8260*/  LOP3.LUT R0, R36, 0xffff0000, RZ, 0xc0, !PT ;  /* 0xffff000024007812 */ /* 0x000fe200078ec0ff */
[C---:B------:R-:W-:Y:S01]  /*8270*/  FMUL R8, R24.reuse, R12 ;  /* 0x0000000c18087220 */ /* 0x040fe20000400000 */
[----:B------:R-:W-:Y:S01]  /*8280*/  SHF.L.U32 R2, R37, 0x10, RZ ;  /* 0x0000001025027819 */ /* 0x000fe200000006ff */
[----:B------:R-:W-:Y:S01]  /*8290*/  FMUL R9, R24, R13 ;  /* 0x0000000d18097220 */ /* 0x000fe20000400000 */
[----:B------:R-:W-:Y:S01]  /*82a0*/  F2FP.BF16.F32.PACK_AB R34, R5, R4 ;  /* 0x000000040522723e */ /* 0x000fe200000010ff */
[C---:B------:R-:W-:Y:S01]  /*82b0*/  FFMA R11, R26.reuse, R3, R11 ;  /* 0x000000031a0b7223 */ /* 0x040fe2000000000b */
[----:B------:R-:W-:Y:S01]  /*82c0*/  MOV R5, UR52 ;  /* 0x0000003400057c02 */ /* 0x000fe20008000f00 */
[C---:B------:R-:W-:Y:S01]  /*82d0*/  FFMA R8, R26.reuse, R7, R8 ;  /* 0x000000071a087223 */ /* 0x040fe20000000008 */
[----:B------:R-:W-:Y:S01]  /*82e0*/  SHF.L.U32 R3, R39, 0x10, RZ ;  /* 0x0000001027037819 */ /* 0x000fe200000006ff */
[----:B------:R-:W-:Y:S01]  /*82f0*/  FFMA R9, R26, R0, R9 ;  /* 0x000000001a097223 */ /* 0x000fe20000000009 */
[----:B------:R-:W-:Y:S01]  /*8300*/  LOP3.LUT R0, R37, 0xffff0000, RZ, 0xc0, !PT ;  /* 0xffff000025007812 */ /* 0x000fe200078ec0ff */
[C---:B------:R-:W-:Y:S01]  /*8310*/  FMUL R10, R24.reuse, R14 ;  /* 0x0000000e180a7220 */ /* 0x040fe20000400000 */
[----:B------:R-:W-:Y:S01]  /*8320*/  LOP3.LUT R4, R39, 0xffff0000, RZ, 0xc0, !PT ;  /* 0xffff000027047812 */ /* 0x000fe200078ec0ff */
[C---:B------:R-:W-:Y:S01]  /*8330*/  FMUL R15, R24.reuse, R15 ;  /* 0x0000000f180f7220 */ /* 0x040fe20000400000 */
[----:B------:R-:W-:Y:S01]  /*8340*/  FMUL R12, R24, R16 ;  /* 0x00000010180c7220 */ /* 0x000fe20000400000 */
[----:B------:R-:W-:Y:S01]  /*8350*/  FFMA R10, R26, R2, R10 ;  /* 0x000000021a0a7223 */ /* 0x000fe2000000000a */
[----:B------:R-:W-:Y:S01]  /*8360*/  LOP3.LUT R2, R38, 0xffff0000, RZ, 0xc0, !PT ;  /* 0xffff000026027812 */ /* 0x000fe200078ec0ff */
[----:B------:R-:W-:Y:S01]  /*8370*/  FFMA R15, R26, R0, R15 ;  /* 0x000000001a0f7223 */ /* 0x000fe2000000000f */
[----:B------:R-:W-:Y:S01]  /*8380*/  SHF.L.U32 R0, R38, 0x10, RZ ;  /* 0x0000001026007819 */ /* 0x000fe200000006ff */
[C---:B------:R-:W-:Y:S01]  /*8390*/  FMUL R13, R24.reuse, R17 ;  /* 0x00000011180d7220 */ /* 0x040fe20000400000 */
[C---:B------:R-:W-:Y:S01]  /*83a0*/  FMUL R14, R24.reuse, R18 ;  /* 0x00000012180e7220 */ /* 0x040fe20000400000 */
[----:B------:R-:W-:Y:S01]  /*83b0*/  FMUL R19, R24, R19 ;  /* 0x0000001318137220 */ /* 0x000fe20000400000 */
[----:B------:R-:W-:Y:S01]  /*83c0*/  LEA R5, R5, R53, 0xb ;  /* 0x0000003505057211 */ /* 0x000fe200078e58ff */
[C---:B------:R-:W-:Y:S01]  /*83d0*/  FFMA R12, R26.reuse, R0, R12 ;  /* 0x000000001a0c7223 */ /* 0x040fe2000000000c */
[C---:B------:R-:W-:Y:S01]  /*83e0*/  FFMA R13, R26.reuse, R2, R13 ;  /* 0x000000021a0d7223 */ /* 0x040fe2000000000d */
[C---:B------:R-:W-:Y:S01]  /*83f0*/  FFMA R14, R26.reuse, R3, R14 ;  /* 0x000000031a0e7223 */ /* 0x040fe2000000000e */
[----:B------:R-:W-:Y:S01]  /*8400*/  FFMA R19, R26, R4, R19 ;  /* 0x000000041a137223 */ /* 0x000fe20000000013 */
[----:B------:R-:W-:Y:S02]  /*8410*/  F2FP.BF16.F32.PACK_AB R35, R11, R6 ;  /* 0x000000060b23723e */ /* 0x000fe400000010ff */
[----:B------:R-:W-:Y:S02]  /*8420*/  LEA R5, R5, UR50, 0x1 ;  /* 0x0000003205057c11 */ /* 0x000fe4000f8e08ff */
[----:B------:R-:W-:Y:S02]  /*8430*/  F2FP.BF16.F32.PACK_AB R8, R9, R8 ;  /* 0x000000080908723e */ /* 0x000fe400000010ff */
[----:B------:R-:W-:Y:S01]  /*8440*/  F2FP.BF16.F32.PACK_AB R9, R15, R10 ;  /* 0x0000000a0f09723e */ /* 0x000fe200000010ff */
[----:B------:R1:W-:Y:S01]  /*8450*/  STSM.16.M88.4 [R5+0x400], R32 ;  /* 0x0004002005007844 */ /* 0x0003e20000000200 */
[----:B------:R-:W-:Y:S02]  /*8460*/  F2FP.BF16.F32.PACK_AB R10, R13, R12 ;  /* 0x0000000c0d0a723e */ /* 0x000fe400000010ff */
[----:B------:R-:W-:Y:S02]  /*8470*/  F2FP.BF16.F32.PACK_AB R11, R19, R14 ;  /* 0x0000000e130b723e */ /* 0x000fe400000010ff */
[----:B------:R-:W-:Y:S05]  /*8480*/  IADD3 R0, PT, PT, R66, 0x400, R5 ;  /* 0x0000040042007810 */ /* 0x000fea0007ffe005 */
[----:B------:R1:W-:Y:S01]  /*8490*/  STSM.16.M88.4 [R0], R8 ;  /* 0x0000000800007844 */ /* 0x0003e20000000200 */
[----:B------:R-:W-:Y:S01]  /*84a0*/  @!PT LDS RZ, [RZ] ;  /* 0x00000000fffff984 */ /* 0x000fe20000000800 */
[----:B------:R-:W-:Y:S01]  /*84b0*/  @!PT LDS RZ, [RZ] ;  /* 0x00000000fffff984 */ /* 0x000fe20000000800 */
[----:B------:R-:W-:Y:S01]  /*84c0*/  @!PT LDS RZ, [RZ] ;  /* 0x00000000fffff984 */ /* 0x000fe20000000800 */
[----:B------:R-:W-:Y:S01]  /*84d0*/  @!PT LDS RZ, [RZ] ;  /* 0x00000000fffff984 */ /* 0x000fe20000000800 */
[----:B------:R2:W-:Y:S07]  /*84e0*/  MEMBAR.ALL.CTA ;  /* 0x0000000000007992 */ /* 0x0005ee0000008000 */
[----:B--2---:R-:W2:Y:S02]  /*84f0*/  FENCE.VIEW.ASYNC.S ;  /* 0x00000000000073c6 */ /* 0x004ea40000000000 */
[----:B--2---:R-:W-:Y:S06]  /*8500*/  BAR.SYNC.DEFER_BLOCKING 0x1, 0x80 ;  /* 0x0042000000007b1d */ /* 0x004fec0000010000 */
[----:B------:R-:W-:Y:S05]  /*8510*/  @P1 BRA `(.L_x_110) ;  /* 0x0000000000201947 */ /* 0x000fea0003800000 */
[----:B------:R-:W2:Y:S01]  /*8520*/  LDCU.64 UR6, c[0x0][0x348] ;  /* 0x00006900ff0677ac */ /* 0x000ea20008000a00 */
[----:B------:R-:W-:Y:S01]  /*8530*/  ULEA UR5, UR52, UR50, 0xc ;  /* 0x0000003234057291 */ /* 0x000fe2000f8e60ff */
[----:B------:R-:W-:Y:S03]  /*8540*/  UMOV UR41, UR53 ;  /* 0x0000003500297c82 */ /* 0x000fe60008000000 */
[----:B------:R-:W-:Y:S02]  /*8550*/  UIADD3 UR40, UPT, UPT, UR5, 0x400, URZ ;  /* 0x0000040005287890 */ /* 0x000fe4000fffe0ff */
[----:B--2---:R-:W-:Y:S04]  /*8560*/  UIADD3 UR4, UP0, UPT, UR6, 0x780, URZ ;  /* 0x0000078006047890 */ /* 0x004fe8000ff1e0ff */
[----:B------:R-:W-:Y:S09]  /*8570*/  UIADD3.X UR5, UPT, UPT, URZ, UR7, URZ, UP0, !UPT ;  /* 0x00000007ff057290 */ /* 0x000ff200087fe4ff */
[----:B------:R2:W-:Y:S02]  /*8580*/  UTMASTG.5D [UR40], [UR4] ;  /* 0x00000028040073b5 */ /* 0x0005e40008020000 */
[----:B--2---:R0:W-:Y:S02]  /*8590*/  UTMACMDFLUSH ;  /* 0x00000000000079b7 */ /* 0x0041e40000000000 */
.L_x_110:
[----:B------:R-:W-:Y:S05]  /*85a0*/  BSYNC.RECONVERGENT B0 ;  /* 0x0000000000007941 */ /* 0x000fea0003800200 */
.L_x_109:
[----:B------:R-:W-:Y:S01]  /*85b0*/  UIADD3 UR51, UPT, UPT, UR52, 0x1, URZ ;  /* 0x0000000134337890 */ /* 0x000fe2000fffe0ff */
[----:B------:R-:W-:Y:S01]  /*85c0*/  ISETP.NE.AND P2, PT, R61, RZ, PT ;  /* 0x000000ff3d00720c */ /* 0x000fe20003f45270 */
[----:B------:R-:W-:Y:S02]  /*85d0*/  BSSY.RECONVERGENT B0, `(.L_x_111) ;  /* 0x0000006000007945 */ /* 0x000fe40003800200 */
[----:B------:R-:W-:Y:S01]  /*85e0*/  UISETP.NE.AND UP0, UPT, UR51, 0x3, UPT ;  /* 0x000000033300788c */ /* 0x000fe2000bf05270 */
[----:B------:R-:W-:Y:S03]  /*85f0*/  ISETP.NE.U32.OR P0, PT, R65, 0x1, !P2 ;  /* 0x000000014100780c */ /* 0x000fe60005705470 */
[----:B------:R-:W-:Y:S01]  /*8600*/  USEL UR49, UR51, URZ, UP0 ;  /* 0x000000ff33317287 */ /* 0x000fe20008000000 */
[----:B------:R-:W-:Y:S11]  /*8610*/  @P1 BRA `(.L_x_112) ;  /* 0x0000000000041947 */ /* 0x000ff60003800000 */
[----:B------:R-:W-:Y:S04]  /*8620*/  DEPBAR.LE SB0, 0x1 ;  /* 0x000080400000791a */ /* 0x000fe80000000000 */
.L_x_112:
[----:B------:R-:W-:Y:S05]  /*8630*/  BSYNC.RECONVERGENT B0 ;  /* 0x0000000000007941 */ /* 0x000fea0003800200 */
.L_x_111:
[----:B------:R-:W-:Y:S01]  /*8640*/  BAR.SYNC.DEFER_BLOCKING 0x1, 0x80 ;  /* 0x0042000000007b1d */ /* 0x000fe20000010000 */
[----:B------:R-:W-:Y:S01]  /*8650*/  LEA R3, R68, UR50, 0x3 ;  /* 0x0000003244037c11 */ /* 0x000fe2000f8e18ff */
[----:B------:R-:W-:Y:S01]  /*8660*/  UISETP.NE.AND UP0, UPT, UR55, URZ, UPT ;  /* 0x000000ff3700728c */ /* 0x000fe2000bf05270 */
[----:B------:R-:W-:Y:S08]  /*8670*/  @P0 SHF.L.U32 R4, R67, 0x1f, RZ ;  /* 0x0000001f43040819 */ /* 0x000ff000000006ff */
[----:B------:R-:W-:Y:S05]  /*8680*/  BRA.U !UP0, `(.L_x_113) ;  /* 0x0000000108307547 */ /* 0x000fea000b800000 */
[----:B------:R-:W-:Y:S01]  /*8690*/  ISETP.NE.U32.OR P1, PT, R65, 0x1, !P2 ;  /* 0x000000014100780c */ /* 0x000fe20005725470 */
[----:B-1----:R-:W1:Y:S01]  /*86a0*/  S2R R0, SR_CgaCtaId ;  /* 0x0000000000007919 */ /* 0x002e620000008800 */
[----:B------:R-:W-:Y:S11]  /*86b0*/  IMAD.U32 R2, RZ, RZ, UR56 ;  /* 0x00000038ff027e24 */ /* 0x000ff6000f8e00ff */
[C---:B------:R-:W-:Y:S01]  /*86c0*/  @P1 LEA R5, R2.reuse, UR50, 0x3 ;  /* 0x0000003202051c11 */ /* 0x040fe2000f8e18ff */
[----:B------:R-:W-:Y:S04]  /*86d0*/  VIADD R2, R2, 0x1 ;  /* 0x0000000102027836 */ /* 0x000fe80000000000 */
[----:B------:R-:W-:Y:S05]  /*86e0*/  @P1 VIADD R5, R5, 0x1b8 ;  /* 0x000001b805051836 */ /* 0x000fea0000000000 */
[----:B-1----:R-:W-:Y:S04]  /*86f0*/  @P1 PRMT R0, R0, 0x654, R5 ;  /* 0x0000065400001816 */ /* 0x002fe80000000005 */
[----:B------:R2:W-:Y:S01]  /*8700*/  @P1 SYNCS.ARRIVE.TRANS64.RED.A1T0 RZ, [R0+URZ], RZ ;  /* 0x000000ff00ff19a7 */ /* 0x0005e200081004ff */
[C---:B------:R-:W-:Y:S04]  /*8710*/  ISETP.NE.AND P1, PT, R2.reuse, 0x3, PT ;  /* 0x000000030200780c */ /* 0x040fe80003f25270 */
[----:B------:R-:W-:Y:S04]  /*8720*/  SEL R2, R2, RZ, P1 ;  /* 0x000000ff02027207 */ /* 0x000fe80000800000 */
[----:B------:R-:W-:Y:S11]  /*8730*/  R2UR UR56, R2 ;  /* 0x00000000023872ca */ /* 0x000ff600000e0000 */
[----:B------:R-:W-:Y:S04]  /*8740*/  @!UPT UIADD3 URZ, UPT, UPT, URZ, URZ, URZ ;  /* 0x000000fffffff290 */ /* 0x000fe8000fffe0ff */
.L_x_113:
[----:B------:R-:W3:Y:S01]  /*8750*/  @P0 SYNCS.PHASECHK.TRANS64.TRYWAIT P1, [R3+URZ+0x1a0], R4 ;  /* 0x0001a004030005a7 */ /* 0x000ee200080211ff */
[----:B------:R-:W-:Y:S01]  /*8760*/  BSSY B1, `(.L_x_114) ;  /* 0x0000011000017945 */ /* 0x000fe20003800000 */
[----:B---3--:R-:W-:Y:S03]  /*8770*/  @P0 SEL R69, RZ, 0x1, !P1 ;  /* 0x00000001ff450807 */ /* 0x008fe60004800000 */
[----:B------:R-:W-:Y:S05]  /*8780*/  @!P0 BRA `(.L_x_115) ;  /* 0x0000000000388947 */ /* 0x000fea0003800000 */
[----:B------:R-:W-:Y:S01]  /*8790*/  ISETP.NE.U32.AND P0, PT, R70, 0x1, PT ;  /* 0x000000014600780c */ /* 0x000fe20003f05070 */
[----:B------:R-:W-:Y:S01]  /*87a0*/  BSSY B0, `(.L_x_116) ;  /* 0x0000008000007945 */ /* 0x000fe20003800000 */
[----:B------:R-:W-:Y:S11]  /*87b0*/  ISETP.NE.AND P1, PT, R69, RZ, PT ;  /* 0x000000ff4500720c */ /* 0x000ff60003f25270 */
[----:B-12---:R-:W-:Y:S05]  /*87c0*/  @P0 IMAD R0, R68, 0x800, R53 ;  /* 0x0000080044000824 */ /* 0x006fea00078e0235 */
[----:B------:R-:W-:Y:S01]  /*87d0*/  @P0 LEA R0, R0, UR50, 0x1 ;  /* 0x0000003200000c11 */ /* 0x000fe2000f8e08ff */
[----:B------:R-:W-:Y:S06]  /*87e0*/  @P1 BRA `(.L_x_117) ;  /* 0x00000000000c1947 */ /* 0x000fec0003800000 */
[----:B------:R-:W-:Y:S04]  /*87f0*/  SHF.L.U32 R67, R67, 0x1f, RZ ;  /* 0x0000001f43437819 */ /* 0x000fe800000006ff */
[----:B------:R-:W1:Y:S02]  /*8800*/  SYNCS.PHASECHK.TRANS64.TRYWAIT P1, [R3+URZ+0x1a0], R67 ;  /* 0x0001a043030075a7 */ /* 0x000e6400080211ff */
[----:B-1----:R-:W-:Y:S05]  /*8810*/  @!P1 BRA `(.L_x_118) ;  /* 0x0000001800f89947 */ /* 0x002fea0003800000 */
.L_x_117:
[----:B------:R-:W-:Y:S05]  /*8820*/  BSYNC B0 ;  /* 0x0000000000007941 */ /* 0x000fea0003800000 */
.L_x_116:
[----:B------:R-:W-:Y:S01]  /*8830*/  @P0 IADD3 R2, PT, PT, R66, R0, RZ ;  /* 0x0000000042020210 */ /* 0x000fe20007ffe0ff */
[----:B------:R-:W-:Y:S05]  /*8840*/  @P0 WARPSYNC.ALL ;  /* 0x0000000000000948 */ /* 0x000fea0003800000 */
[----:B------:R3:W4:Y:S04]  /*8850*/  @P0 LDSM.16.M88.4 R28, [R0+0x400] ;  /* 0x00040000001c083b */ /* 0x0007280000000200 */
[----:B------:R3:W2:Y:S02]  /*8860*/  @P0 LDSM.16.M88.4 R36, [R2+0x400] ;  /* 0x000400000224083b */ /* 0x0006a40000000200 */
.L_x_115:
[----:B------:R-:W-:Y:S05]  /*8870*/  BSYNC B1 ;  /* 0x0000000000017941 */ /* 0x000fea0003800000 */
.L_x_114:
[----:B-123--:R-:W-:Y:S05]  /*8880*/  VIADD R0, R25, 0x20 ;  /* 0x0000002019007836 */ /* 0x00efea0000000000 */
[----:B------:R-:W-:Y:S04]  /*8890*/  SHF.R.U32.HI R0, RZ, 0x15, R0 ;  /* 0x00000015ff007819 */ /* 0x000fe80000011600 */
[----:B------:R-:W-:Y:S11]  /*88a0*/  LOP3.LUT P0, RZ, R0, 0x3, R56, 0x48, !PT ;  /* 0x0000000300ff7812 */ /* 0x000ff60007804838 */
[----:B------:R-:W-:Y:S02]  /*88b0*/  @!UPT UIADD3 URZ, UPT, UPT, URZ, URZ, URZ ;  /* 0x000000fffffff290 */ /* 0x000fe4000fffe0ff */
[----:B------:R-:W-:Y:S05]  /*88c0*/  @!P0 BRA `(.L_x_119) ;  /* 0x0000000000408947 */ /* 0x000fea0003800000 */
[----:B------:R-:W1:Y:S01]  /*88d0*/  LDCU.64 UR8, c[0x4][0x70] ;  /* 0x01000e00ff0877ac */ /* 0x000e620008000a00 */
[----:B------:R-:W-:Y:S01]  /*88e0*/  MOV R3, 0x0 ;  /* 0x0000000000037802 */ /* 0x000fe20000000f00 */
[----:B------:R-:W-:Y:S02]  /*88f0*/  HFMA2 R12, -RZ, RZ, 0, 5.9604644775390625e-08 ;  /* 0x00000001ff0c7431 */ /* 0x000fe400000001ff */
[----:B------:R-:W-:Y:S02]  /*8900*/  IMAD.MOV.U32 R8, RZ, RZ, 0x192 ;  /* 0x00000192ff087424 */ /* 0x000fe400078e00ff */
[----:B------:R-:W-:Y:S01]  /*8910*/  IMAD.MOV.U32 R13, RZ, RZ, RZ ;  /* 0x000000ffff0d7224 */ /* 0x000fe200078e00ff */
[----:B------:R-:W2:Y:S01]  /*8920*/  LDCU.64 UR6, c[0x4][0x78] ;  /* 0x01000f00ff0677ac */ /* 0x000ea20008000a00 */
[----:B------:R-:W3:Y:S01]  /*8930*/  LDC.64 R2, c[0x4][R3] ;  /* 0x0100000003027b82 */ /* 0x000ee20000000a00 */
[----:B------:R-:W5:Y:S01]  /*8940*/  LDCU.64 UR4, c[0x4][0x10] ;  /* 0x01000200ff0477ac */ /* 0x000f620008000a00 */
[----:B-1----:R-:W-:Y:S01]  /*8950*/  MOV R5, UR9 ;  /* 0x0000000900057c02 */ /* 0x002fe20008000f00 */
[----:B------:R-:W-:Y:S01]  /*8960*/  IMAD.U32 R4, RZ, RZ, UR8 ;  /* 0x00000008ff047e24 */ /* 0x000fe2000f8e00ff */
[----:B--2---:R-:W-:Y:S01]  /*8970*/  MOV R7, UR7 ;  /* 0x0000000700077c02 */ /* 0x004fe20008000f00 */
[----:B------:R-:W-:Y:S01]  /*8980*/  IMAD.U32 R6, RZ, RZ, UR6 ;  /* 0x00000006ff067e24 */ /* 0x000fe2000f8e00ff */
[----:B-----5:R-:W-:Y:S01]  /*8990*/  MOV R11, UR5 ;  /* 0x00000005000b7c02 */ /* 0x020fe20008000f00 */
[----:B------:R-:W-:Y:S02]  /*89a0*/  IMAD.U32 R10, RZ, RZ, UR4 ;  /* 0x00000004ff0a7e24 */ /* 0x000fe4000f8e00ff */
[----:B------:R-:W-:Y:S07]  /*89b0*/  LEPC R20, `(.L_x_119) ;  /* 0x000000001014794e */ /* 0x000fee0000000000 */
[----:B---34-:R-:W-:Y:S05]  /*89c0*/  CALL.ABS.NOINC R2 ;  /* 0x0000000002007343 */ /* 0x018fea0003c00000 */
.L_x_119:
[----:B------:R-:W-:Y:S01]  /*89d0*/  ISETP.NE.AND P1, PT, R54, RZ, PT ;  /* 0x000000ff3600720c */ /* 0x000fe20003f25270 */
[----:B------:R-:W-:Y:S05]  /*89e0*/  WARPSYNC.ALL ;  /* 0x0000000000007948 */ /* 0x000fea0003800000 */
[----:B------:R-:W-:Y:S01]  /*89f0*/  R2UR UR4, R25 ;  /* 0x00000000190472ca */ /* 0x000fe200000e0000 */
[----:B------:R-:W1:Y:S01]  /*8a00*/  S2UR UR5, SR_CgaCtaId ;  /* 0x00000000000579c3 */ /* 0x000e620000008800 */
[C---:B----4-:R-:W-:Y:S01]  /*8a10*/  SHF.L.U32 R20, R28.reuse, 0x10, RZ ;  /* 0x000000101c147819 */ /* 0x050fe200000006ff */
[----:B------:R-:W-:Y:S01]  /*8a20*/  BSSY.RECONVERGENT B0, `(.L_x_120) ;  /* 0x0000054000007945 */ /* 0x000fe20003800200 */
[----:B------:R-:W-:Y:S02]  /*8a30*/  LOP3.LUT R21, R28, 0xffff0000, RZ, 0xc0, !PT ;  /* 0xffff00001c157812 */ /* 0x000fe400078ec0ff */
[----:B------:R-:W-:Y:S02]  /*8a40*/  SHF.L.U32 R25, R29, 0x10, RZ ;  /* 0x000000101d197819 */ /* 0x000fe400000006ff */
[----:B------:R-:W-:Y:S02]  /*8a50*/  SHF.L.U32 R28, R30, 0x10, RZ ;  /* 0x000000101e1c7819 */ /* 0x000fe400000006ff */
[C---:B------:R-:W-:Y:S02]  /*8a60*/  SHF.L.U32 R32, R36.reuse, 0x10, RZ ;  /* 0x0000001024207819 */ /* 0x040fe400000006ff */
[----:B------:R-:W-:Y:S01]  /*8a70*/  LOP3.LUT R33, R36, 0xffff0000, RZ, 0xc0, !PT ;  /* 0xffff000024217812 */ /* 0x000fe200078ec0ff */
[----:B------:R-:W2:Y:S01]  /*8a80*/  LDTM.16dp256bit.x4 R4, tmem[UR4+0x20] ;  /* 0x00002004000479ee */ /* 0x000ea20008120000 */
[----:B------:R-:W-:Y:S01]  /*8a90*/  R2UR UR4, R27 ;  /* 0x000000001b0472ca */ /* 0x000fe200000e0000 */
[----:B------:R-:W-:Y:S01]  /*8aa0*/  NOP ;  /* 0x0000000000007918 */ /* 0x000fe20000000000 */
[----:B------:R-:W-:Y:S02]  /*8ab0*/  LOP3.LUT R27, R29, 0xffff0000, RZ, 0xc0, !PT ;  /* 0xffff00001d1b7812 */ /* 0x000fe400078ec0ff */
[----:B------:R-:W-:Y:S02]  /*8ac0*/  LOP3.LUT R29, R30, 0xffff0000, RZ, 0xc0, !PT ;  /* 0xffff00001e1d7812 */ /* 0x000fe400078ec0ff */
[C---:B------:R-:W-:Y:S02]  /*8ad0*/  SHF.L.U32 R30, R31.reuse, 0x10, RZ ;  /* 0x000000101f1e7819 */ /* 0x040fe400000006ff */
[----:B------:R-:W-:Y:S02]  /*8ae0*/  LOP3.LUT R31, R31, 0xffff0000, RZ, 0xc0, !PT ;  /* 0xffff00001f1f7812 */ /* 0x000fe400078ec0ff */
[C---:B------:R-:W-:Y:S02]  /*8af0*/  SHF.L.U32 R34, R37.reuse, 0x10, RZ ;  /* 0x0000001025227819 */ /* 0x040fe400000006ff */
[----:B------:R-:W-:Y:S01]  /*8b00*/  LOP3.LUT R35, R37, 0xffff0000, RZ, 0xc0, !PT ;  /* 0xffff000025237812 */ /* 0x000fe200078ec0ff */
[----:B------:R-:W-:Y:S01]  /*8b10*/  UIADD3 UR4, UPT, UPT, UR4, 0x200, URZ ;  /* 0x0000020004047890 */ /* 0x000fe2000fffe0ff */
[C---:B------:R-:W-:Y:S02]  /*8b20*/  SHF.L.U32 R36, R38.reuse, 0x10, RZ ;  /* 0x0000001026247819 */ /* 0x040fe400000006ff */
[----:B------:R-:W-:Y:S02]  /*8b30*/  LOP3.LUT R37, R38, 0xffff0000, RZ, 0xc0, !PT ;  /* 0xffff000026257812 */ /* 0x000fe400078ec0ff */
[C---:B------:R-:W-:Y:S02]  /*8b40*/  SHF.L.U32 R38, R39.reuse, 0x10, RZ ;  /* 0x0000001027267819 */ /* 0x040fe400000006ff */
[----:B------:R-:W-:Y:S01]  /*8b50*/  LOP3.LUT R39, R39, 0xffff0000, RZ, 0xc0, !PT ;  /* 0xffff000027277812 */ /* 0x000fe200078ec0ff */
[C---:B--2---:R-:W-:Y:S01]  /*8b60*/  FMUL R0, R24.reuse, R4 ;  /* 0x0000000418007220 */ /* 0x044fe20000400000 */
[----:B-1----:R-:W-:Y:S01]  /*8b70*/  UPRMT UR4, UR5, 0x654, UR4 ;  /* 0x0000065405047896 */ /* 0x002fe20008000004 */
[C---:B------:R-:W-:Y:S01]  /*8b80*/  FMUL R2, R24.reuse, R5 ;  /* 0x0000000518027220 */ /* 0x040fe20000400000 */
[----:B------:R-:W-:Y:S01]  /*8b90*/  FMUL R3, R24, R6 ;  /* 0x0000000618037220 */ /* 0x000fe20000400000 */
[----:B------:R-:W-:Y:S01]  /*8ba0*/  FFMA R0, R26, R20, R0 ;  /* 0x000000141a007223 */ /* 0x000fe20000000000 */
[----:B------:R-:W-:Y:S01]  /*8bb0*/  FMUL R7, R24, R7 ;  /* 0x0000000718077220 */ /* 0x000fe20000400000 */
[C---:B------:R-:W-:Y:S01]  /*8bc0*/  FFMA R2, R26.reuse, R21, R2 ;  /* 0x000000151a027223 */ /* 0x040fe20000000002 */
[----:B------:R-:W-:Y:S01]  /*8bd0*/  FFMA R3, R26, R25, R3 ;  /* 0x000000191a037223 */ /* 0x000fe20000000003 */
[----:B------:R-:W-:Y:S01]  /*8be0*/  FMUL R4, R24, R8 ;  /* 0x0000000818047220 */ /* 0x000fe20000400000 */
[----:B------:R-:W-:Y:S01]  /*8bf0*/  FFMA R7, R26, R27, R7 ;  /* 0x0000001b1a077223 */ /* 0x000fe20000000007 */
[C---:B------:R-:W-:Y:S01]  /*8c00*/  FMUL R5, R24.reuse, R9 ;  /* 0x0000000918057220 */ /* 0x040fe20000400000 */
[C---:B------:R-:W-:Y:S01]  /*8c10*/  FMUL R6, R24.reuse, R10 ;  /* 0x0000000a18067220 */ /* 0x040fe20000400000 */
[----:B------:R-:W-:Y:S01]  /*8c20*/  FMUL R11, R24, R11 ;  /* 0x0000000b180b7220 */ /* 0x000fe20000400000 */
[----:B------:R-:W-:Y:S01]  /*8c30*/  FFMA R4, R26, R28, R4 ;  /* 0x0000001c1a047223 */ /* 0x000fe20000000004 */
[----:B------:R-:W-:Y:S01]  /*8c40*/  F2FP.BF16.F32.PACK_AB R28, R2, R0 ;  /* 0x00000000021c723e */ /* 0x000fe200000010ff */
[----:B------:R-:W-:Y:S01]  /*8c50*/  FMUL R8, R24, R12 ;  /* 0x0000000c18087220 */ /* 0x000fe20000400000 */
[----:B------:R-:W-:Y:S01]  /*8c60*/  MOV R0, UR49 ;  /* 0x0000003100007c02 */ /* 0x000fe20008000f00 */
[----:B------:R-:W-:Y:S01]  /*8c70*/  FFMA R5, R26, R29, R5 ;  /* 0x0000001d1a057223 */ /* 0x000fe20000000005 */
[----:B------:R-:W-:Y:S01]  /*8c80*/  FMUL R9, R24, R13 ;  /* 0x0000000d18097220 */ /* 0x000fe20000400000 */
        /* <DEDUP_REMOVED lines=13> */
[----:B------:R-:W-:Y:S01]  /*8d60*/  LEA R0, R0, R53, 0xb ;  /* 0x0000003500007211 */ /* 0x000fe200078e58ff */
[C---:B------:R-:W-:Y:S01]  /*8d70*/  FFMA R13, R26.reuse, R37, R13 ;  /* 0x000000251a0d7223 */ /* 0x040fe2000000000d */
[C---:B------:R-:W-:Y:S01]  /*8d80*/  FFMA R14, R26.reuse, R38, R14 ;  /* 0x000000261a0e7223 */ /* 0x040fe2000000000e */
[----:B------:R-:W-:Y:S01]  /*8d90*/  FFMA R19, R26, R39, R19 ;  /* 0x000000271a137223 */ /* 0x000fe20000000013 */
[----:B------:R-:W-:Y:S01]  /*8da0*/  F2FP.BF16.F32.PACK_AB R29, R7, R3 ;  /* 0x00000003071d723e */ /* 0x000fe200000010ff */
[----:B------:R-:W-:Y:S01]  /*8db0*/  SYNCS.ARRIVE.TRANS64.RED.A1T0 RZ, [UR4], RZ ;  /* 0x000000ffffff79a7 */ /* 0x000fe20008100404 */
[----:B------:R-:W-:Y:S02]  /*8dc0*/  F2FP.BF16.F32.PACK_AB R30, R5, R4 ;  /* 0x00000004051e723e */ /* 0x000fe400000010ff */
        /* <DEDUP_REMOVED lines=18> */
[----:B------:R-:W-:Y:S02]  /*8ef0*/  ULEA UR5, UR49, UR50, 0xc ;  /* 0x0000003231057291 */ /* 0x000fe4000f8e60ff */
[----:B------:R-:W-:Y:S02]  /*8f00*/  UIADD3 UR41, UPT, UPT, UR53, 0x20, URZ ;  /* 0x0000002035297890 */ /* 0x000fe4000fffe0ff */
[----:B------:R-:W-:Y:S02]  /*8f10*/  UIADD3 UR40, UPT, UPT, UR5, 0x400, URZ ;  /* 0x0000040005287890 */ /* 0x000fe4000fffe0ff */
[----:B--2---:R-:W-:Y:S04]  /*8f20*/  UIADD3 UR4, UP0, UPT, UR6, 0x780, URZ ;  /* 0x0000078006047890 */ /* 0x004fe8000ff1e0ff */
[----:B------:R-:W-:Y:S09]  /*8f30*/  UIADD3.X UR5, UPT, UPT, URZ, UR7, URZ, UP0, !UPT ;  /* 0x00000007ff057290 */ /* 0x000ff200087fe4ff */
[----:B------:R2:W-:Y:S02]  /*8f40*/  UTMASTG.5D [UR40], [UR4] ;  /* 0x00000028040073b5 */ /* 0x0005e40008020000 */
[----:B--2---:R0:W-:Y:S02]  /*8f50*/  UTMACMDFLUSH ;  /* 0x00000000000079b7 */ /* 0x0041e40000000000 */
.L_x_121:
[----:B------:R-:W-:Y:S05]  /*8f60*/  BSYNC.RECONVERGENT B0 ;  /* 0x0000000000007941 */ /* 0x000fea0003800200 */
.L_x_120:
[----:B------:R-:W-:Y:S01]  /*8f70*/  UIADD3 UR4, UPT, UPT, UR49, 0x1, URZ ;  /* 0x0000000131047890 */ /* 0x000fe2000fffe0ff */
[----:B------:R-:W-:Y:S03]  /*8f80*/  BSSY.RECONVERGENT B0, `(.L_x_122) ;  /* 0x0000008000007945 */ /* 0x000fe60003800200 */
[----:B------:R-:W-:Y:S04]  /*8f90*/  UISETP.NE.AND UP0, UPT, UR4, 0x3, UPT ;  /* 0x000000030400788c */ /* 0x000fe8000bf05270 */
[----:B------:R-:W-:Y:S02]  /*8fa0*/  UISETP.EQ.XOR UP1, UPT, UR51, 0x3, !UP0 ;  /* 0x000000033300788c */ /* 0x000fe4000c722a70 */
[----:B------:R-:W-:Y:S04]  /*8fb0*/  USEL UR52, UR4, URZ, UP0 ;  /* 0x000000ff04347287 */ /* 0x000fe80008000000 */
[----:B------:R-:W-:Y:S01]  /*8fc0*/  PLOP3.LUT P0, PT, PT, PT, UP1, 0x80, 0x8 ;  /* 0x000000000008781c */ /* 0x000fe20003f0f018 */
[----:B------:R-:W-:Y:S01]  /*8fd0*/  @!UPT UIADD3 URZ, UPT, UPT, URZ, URZ, URZ ;  /* 0x000000fffffff290 */ /* 0x000fe2000fffe0ff */
[----:B------:R-:W-:Y:S11]  /*8fe0*/  @P1 BRA `(.L_x_123) ;  /* 0x0000000000041947 */ /* 0x000ff60003800000 */
[----:B------:R-:W-:Y:S04]  /*8ff0*/  DEPBAR.LE SB0, 0x1 ;  /* 0x000080400000791a */ /* 0x000fe80000000000 */
.L_x_123:
[----:B------:R-:W-:Y:S05]  /*9000*/  BSYNC.RECONVERGENT B0 ;  /* 0x0000000000007941 */ /* 0x000fea0003800200 */
.L_x_122:
[----:B------:R-:W-:Y:S01]  /*9010*/  BAR.SYNC.DEFER_BLOCKING 0x1, 0x80 ;  /* 0x0042000000007b1d */ /* 0x000fe20000010000 */
[----:B-1----:R-:W-:Y:S01]  /*9020*/  SEL R0, RZ, 0x1, !P0 ;  /* 0x00000001ff007807 */ /* 0x002fe20004000000 */
[----:B------:R-:W-:Y:S01]  /*9030*/  UISETP.NE.AND UP0, UPT, UR55, -0x2, UPT ;  /* 0xfffffffe3700788c */ /* 0x000fe2000bf05270 */
[----:B------:R-:W-:Y:S01]  /*9040*/  ISETP.NE.AND P2, PT, R61, RZ, PT ;  /* 0x000000ff3d00720c */ /* 0x000fe20003f45270 */
[----:B------:R-:W-:Y:S01]  /*9050*/  VIADD R22, R22, 0x1 ;  /* 0x0000000116167836 */ /* 0x000fe20000000000 */
[----:B------:R-:W-:Y:S06]  /*9060*/  LOP3.LUT R52, R52, R0, RZ, 0x3c, !PT ;  /* 0x0000000034347212 */ /* 0x000fec00078e3cff */
[----:B------:R-:W-:Y:S05]  /*9070*/  BRA.U !UP0, `(.L_x_124) ;  /* 0x0000000108307547 */ /* 0x000fea000b800000 */
[----:B------:R-:W-:Y:S01]  /*9080*/  ISETP.NE.U32.OR P0, PT, R65, 0x1, !P2 ;  /* 0x000000014100780c */ /* 0x000fe20005705470 */
[----:B------:R-:W1:Y:S01]  /*9090*/  S2R R0, SR_CgaCtaId ;  /* 0x0000000000007919 */ /* 0x000e620000008800 */
        /* <DEDUP_REMOVED lines=10> */
.L_x_124:
[----:B------:R-:W-:Y:S01]  /*9140*/  R2UR UR5, R48 ;  /* 0x00000000300572ca */ /* 0x000fe200000e0000 */
[----:B------:R-:W-:Y:S01]  /*9150*/  UIADD3 UR55, UPT, UPT, UR55, 0x2, URZ ;  /* 0x0000000237377890 */ /* 0x000fe2000fffe0ff */
[----:B------:R-:W-:Y:S01]  /*9160*/  R2UR UR4, R49 ;  /* 0x00000000310472ca */ /* 0x000fe200000e0000 */
[----:B------:R-:W-:Y:S01]  /*9170*/  IMAD.MOV.U32 R16, RZ, RZ, R62 ;  /* 0x000000ffff107224 */ /* 0x000fe200078e003e */
[----:B------:R-:W-:Y:S02]  /*9180*/  LOP3.LUT P0, RZ, R46, 0x1, RZ, 0xc0, !PT ;  /* 0x000000012eff7812 */ /* 0x000fe4000780c0ff */
[----:B------:R-:W-:Y:S02]  /*9190*/  ISETP.NE.AND P1, PT, R22, 0x2, PT ;  /* 0x000000021600780c */ /* 0x000fe40003f25270 */
[----:B------:R-:W-:Y:S02]  /*91a0*/  LOP3.LUT R50, R50, 0x1, RZ, 0x3c, !PT ;  /* 0x0000000132327812 */ /* 0x000fe400078e3cff */
[----:B-1----:R-:W-:Y:S02]  /*91b0*/  SEL R0, RZ, 0x1, P1 ;  /* 0x00000001ff007807 */ /* 0x002fe40000800000 */
[----:B------:R-:W-:Y:S01]  /*91c0*/  SEL R22, R22, RZ, P1 ;  /* 0x000000ff16167207 */ /* 0x000fe20000800000 */
[----:B------:R-:W-:Y:S01]  /*91d0*/  UIADD3 UR22, UPT, UPT, UR36, UR5, URZ ;  /* 0x0000000524167290 */ /* 0x000fe2000fffe0ff */
[----:B------:R-:W-:Y:S01]  /*91e0*/  LOP3.LUT R51, R51, R0, RZ, 0x3c, !PT ;  /* 0x0000000033337212 */ /* 0x000fe200078e3cff */
[----:B------:R-:W-:Y:S02]  /*91f0*/  UIADD3 UR28, UPT, UPT, UR37, UR4, URZ ;  /* 0x00000004251c7290 */ /* 0x000fe4000fffe0ff */
[----:B------:R-:W-:Y:S10]  /*9200*/  @P0 BRA `(.L_x_125) ;  /* 0xffffffd800280947 */ /* 0x000ff4000383ffff */
[----:B------:R-:W-:Y:S05]  /*9210*/  @!P2 BRA `(.L_x_126) ;  /* 0x000000000048a947 */ /* 0x000fea0003800000 */
[----:B------:R-:W1:Y:S02]  /*9220*/  LDCU.64 UR4, c[0x0][0x990] ;  /* 0x00013200ff0477ac */ /* 0x000e640008000a00 */
[----:B-1----:R-:W-:-:S04]  /*9230*/  UISETP.NE.U32.AND UP0, UPT, UR4, URZ, UPT ;  /* 0x000000ff0400728c */ /* 0x002fc8000bf05070 */
[----:B------:R-:W-:-:S09]  /*9240*/  UISETP.NE.AND.EX UP0, UPT, UR5, URZ, UPT, UP0 ;  /* 0x000000ff0500728c */ /* 0x000fd2000bf05300 */
[----:B------:R-:W-:Y:S05]  /*9250*/  BRA.U UP0, `(.L_x_127) ;  /* 0x00000001000c7547 */ /* 0x000fea000b800000 */
[----:B------:R-:W-:-:S13]  /*9260*/  FSETP.NEU.AND P0, PT, R26, RZ, PT ;  /* 0x000000ff1a00720b */ /* 0x000fda0003f0d000 */
[----:B------:R-:W-:Y:S05]  /*9270*/  @!P0 EXIT ;  /* 0x000000000000894d */ /* 0x000fea0003800000 */
[----:B------:R-:W-:Y:S05]  /*9280*/  BRA `(.L_x_126) ;  /* 0x00000000002c7947 */ /* 0x000fea0003800000 */
.L_x_127:
[----:B------:R-:W-:Y:S01]  /*9290*/  ISETP.NE.AND P0, PT, R64, RZ, PT ;  /* 0x000000ff4000720c */ /* 0x000fe20003f05270 */
[----:B------:R-:W-:-:S12]  /*92a0*/  BSSY.RECONVERGENT B0, `(.L_x_126) ;  /* 0x0000009000007945 */ /* 0x000fd80003800200 */
[----:B------:R-:W-:Y:S05]  /*92b0*/  @P0 BRA `(.L_x_128) ;  /* 0x0000000000140947 */ /* 0x000fea0003800000 */
[----:B------:R-:W1:Y:S02]  /*92c0*/  LDCU.64 UR4, c[0x0][0x988] ;  /* 0x00013100ff0477ac */ /* 0x000e640008000a00 */
[----:B-1----:R-:W-:-:S04]  /*92d0*/  ISETP.NE.U32.AND P0, PT, RZ, UR4, PT ;  /* 0x00000004ff007c0c */ /* 0x002fc8000bf05070 */
[----:B------:R-:W-:-:S13]  /*92e0*/  ISETP.NE.AND.EX P0, PT, RZ, UR5, PT, P0 ;  /* 0x00000005ff007c0c */ /* 0x000fda000bf05300 */
[----:B------:R-:W-:Y:S05]  /*92f0*/  @!P0 EXIT ;  /* 0x000000000000894d */ /* 0x000fea0003800000 */
[----:B------:R-:W-:Y:S05]  /*9300*/  BRA `(.L_x_129) ;  /* 0x0000000000087947 */ /* 0x000fea0003800000 */
.L_x_128:
[----:B------:R-:W-:-:S13]  /*9310*/  FSETP.NEU.AND P0, PT, R26, RZ, PT ;  /* 0x000000ff1a00720b */ /* 0x000fda0003f0d000 */
[----:B------:R-:W-:Y:S05]  /*9320*/  @!P0 EXIT ;  /* 0x000000000000894d */ /* 0x000fea0003800000 */
.L_x_129:
[----:B------:R-:W-:Y:S05]  /*9330*/  BSYNC.RECONVERGENT B0 ;  /* 0x0000000000007941 */ /* 0x000fea0003800200 */
.L_x_126:
[----:B------:R-:W1:Y:S01]  /*9340*/  S2UR UR5, SR_CgaCtaId ;  /* 0x00000000000579c3 */ /* 0x000e620000008800 */
[----:B------:R-:W-:Y:S01]  /*9350*/  ULEA UR4, UR56, UR50, 0x3 ;  /* 0x0000003238047291 */ /* 0x000fe2000f8e18ff */
[----:B------:R-:W-:-:S04]  /*9360*/  DEPBAR.LE SB0, 0x0 ;  /* 0x000080000000791a */ /* 0x000fc80000000000 */
[----:B------:R-:W-:-:S04]  /*9370*/  UIADD3 UR4, UPT, UPT, UR4, 0x1b8, URZ ;  /* 0x000001b804047890 */ /* 0x000fc8000fffe0ff */
[----:B-1----:R-:W-:-:S09]  /*9380*/  UPRMT UR4, UR5, 0x654, UR4 ;  /* 0x0000065405047896 */ /* 0x002fd20008000004 */
[----:B------:R-:W-:Y:S01]  /*9390*/  SYNCS.ARRIVE.TRANS64.RED.A1T0 RZ, [UR4], RZ ;  /* 0x000000ffffff79a7 */ /* 0x000fe20008100404 */
[----:B------:R-:W-:Y:S05]  /*93a0*/  EXIT ;  /* 0x000000000000794d */ /* 0x000fea0003800000 */
.L_x_20:
[----:B------:R-:W-:Y:S07]  /*93b0*/  MOV R0, UR41 ;  /* 0x0000002900007c02 */ /* 0x000fee0008000f00 */
.L_x_130:
[----:B--2---:R2:W4:Y:S02]  /*93c0*/  SYNCS.PHASECHK.TRANS64.TRYWAIT P0, [R0+URZ+0xd0], R4 ;  /* 0x0000d004000075a7 */ /* 0x00452400080011ff */
[----:B----4-:R-:W-:Y:S05]  /*93d0*/  @!P0 NANOSLEEP.SYNCS 0x989680 ;  /* 0x009896800000895d */ /* 0x010fea0003900000 */
[----:B------:R-:W4:Y:S02]  /*93e0*/  @!P0 SYNCS.PHASECHK.TRANS64 P0, [R0+URZ+0xd0], R4 ;  /* 0x0000d004000085a7 */ /* 0x000f2400080010ff */
[----:B----4-:R-:W-:Y:S05]  /*93f0*/  @!P0 BRA `(.L_x_130) ;  /* 0xfffffffc00f08947 */ /* 0x010fea000383ffff */
[----:B------:R-:W-:Y:S05]  /*9400*/  BRA `(.L_x_19) ;  /* 0xffffff8c00107947 */ /* 0x000fea000383ffff */
.L_x_26:
[----:B-1----:R-:W-:Y:S07]  /*9410*/  MOV R0, UR33 ;  /* 0x0000002100007c02 */ /* 0x002fee0008000f00 */
.L_x_131:
[----:B-1----:R1:W2:Y:S02]  /*9420*/  SYNCS.PHASECHK.TRANS64.TRYWAIT P0, [R0+URZ+0xd0], R4 ;  /* 0x0000d004000075a7 */ /* 0x0022a400080011ff */
[----:B--2---:R-:W-:Y:S05]  /*9430*/  @!P0 NANOSLEEP.SYNCS 0x989680 ;  /* 0x009896800000895d */ /* 0x004fea0003900000 */
[----:B------:R-:W2:Y:S02]  /*9440*/  @!P0 SYNCS.PHASECHK.TRANS64 P0, [R0+URZ+0xd0], R4 ;  /* 0x0000d004000085a7 */ /* 0x000ea400080010ff */
[----:B--2---:R-:W-:Y:S05]  /*9450*/  @!P0 BRA `(.L_x_131) ;  /* 0xfffffffc00f08947 */ /* 0x004fea000383ffff */
[----:B------:R-:W-:Y:S05]  /*9460*/  BRA `(.L_x_25) ;  /* 0xffffff9000687947 */ /* 0x000fea000383ffff */
.L_x_30:
[----:B-1----:R-:W-:-:S07]  /*9470*/  MOV R0, UR44 ;  /* 0x0000002c00007c02 */ /* 0x002fce0008000f00 */
.L_x_132:
[----:B-1----:R1:W2:Y:S02]  /*9480*/  SYNCS.PHASECHK.TRANS64.TRYWAIT P0, [R0+URZ+0x1e0], R3 ;  /* 0x0001e003000075a7 */ /* 0x0022a400080011ff */
[----:B--2---:R-:W-:Y:S05]  /*9490*/  @!P0 NANOSLEEP.SYNCS 0x989680 ;  /* 0x009896800000895d */ /* 0x004fea0003900000 */
[----:B------:R-:W2:Y:S02]  /*94a0*/  @!P0 SYNCS.PHASECHK.TRANS64 P0, [R0+URZ+0x1e0], R3 ;  /* 0x0001e003000085a7 */ /* 0x000ea400080010ff */
[----:B--2---:R-:W-:Y:S05]  /*94b0*/  @!P0 BRA `(.L_x_132) ;  /* 0xfffffffc00f08947 */ /* 0x004fea000383ffff */
[----:B------:R-:W-:Y:S05]  /*94c0*/  BRA `(.L_x_133) ;  /* 0xffffff9400447947 */ /* 0x000fea000383ffff */
.L_x_34:
[----:B------:R-:W-:-:S07]  /*94d0*/  MOV R0, UR4 ;  /* 0x0000000400007c02 */ /* 0x000fce0008000f00 */
.L_x_134:
[----:B-1----:R1:W2:Y:S02]  /*94e0*/  SYNCS.PHASECHK.TRANS64.TRYWAIT P0, [R0+URZ], R2 ;  /* 0x00000002000075a7 */ /* 0x0022a400080011ff */
[----:B--2---:R-:W-:Y:S05]  /*94f0*/  @!P0 NANOSLEEP.SYNCS 0x989680 ;  /* 0x009896800000895d */ /* 0x004fea0003900000 */
[----:B------:R-:W2:Y:S02]  /*9500*/  @!P0 SYNCS.PHASECHK.TRANS64 P0, [R0+URZ], R2 ;  /* 0x00000002000085a7 */ /* 0x000ea400080010ff */
[----:B--2---:R-:W-:Y:S05]  /*9510*/  @!P0 BRA `(.L_x_134) ;  /* 0xfffffffc00f08947 */ /* 0x004fea000383ffff */
[----:B------:R-:W-:Y:S05]  /*9520*/  BRA `(.L_x_135) ;  /* 0xffffff9800d87947 */ /* 0x000fea000383ffff */
.L_x_35:
[----:B------:R-:W-:-:S07]  /*9530*/  MOV R0, UR5 ;  /* 0x0000000500007c02 */ /* 0x000fce0008000f00 */
.L_x_136:
[----:B-1----:R1:W2:Y:S02]  /*9540*/  SYNCS.PHASECHK.TRANS64.TRYWAIT P0, [R0+URZ], R2 ;  /* 0x00000002000075a7 */ /* 0x0022a400080011ff */
[----:B--2---:R-:W-:Y:S05]  /*9550*/  @!P0 NANOSLEEP.SYNCS 0x989680 ;  /* 0x009896800000895d */ /* 0x004fea0003900000 */
[----:B------:R-:W2:Y:S02]  /*9560*/  @!P0 SYNCS.PHASECHK.TRANS64 P0, [R0+URZ], R2 ;  /* 0x00000002000085a7 */ /* 0x000ea400080010ff */
[----:B--2---:R-:W-:Y:S05]  /*9570*/  @!P0 BRA `(.L_x_136) ;  /* 0xfffffffc00f08947 */ /* 0x004fea000383ffff */
[----:B------:R-:W-:Y:S05]  /*9580*/  BRA `(.L_x_137) ;  /* 0xffffff9800e87947 */ /* 0x000fea000383ffff */
.L_x_36:
[----:B------:R-:W-:-:S07]  /*9590*/  MOV R0, UR5 ;  /* 0x0000000500007c02 */ /* 0x000fce0008000f00 */
.L_x_138:
[----:B-1----:R1:W2:Y:S02]  /*95a0*/  SYNCS.PHASECHK.TRANS64.TRYWAIT P0, [R0+URZ], R2 ;  /* 0x00000002000075a7 */ /* 0x0022a400080011ff */
[----:B--2---:R-:W-:Y:S05]  /*95b0*/  @!P0 NANOSLEEP.SYNCS 0x989680 ;  /* 0x009896800000895d */ /* 0x004fea0003900000 */
[----:B------:R-:W2:Y:S02]  /*95c0*/  @!P0 SYNCS.PHASECHK.TRANS64 P0, [R0+URZ], R2 ;  /* 0x00000002000085a7 */ /* 0x000ea400080010ff */
[----:B--2---:R-:W-:Y:S05]  /*95d0*/  @!P0 BRA `(.L_x_138) ;  /* 0xfffffffc00f08947 */ /* 0x004fea000383ffff */
[----:B------:R-:W-:Y:S05]  /*95e0*/  BRA `(.L_x_139) ;  /* 0xffffff9800f87947 */ /* 0x000fea000383ffff */
.L_x_37:
[----:B------:R-:W-:-:S07]  /*95f0*/  MOV R0, UR5 ;  /* 0x0000000500007c02 */ /* 0x000fce0008000f00 */
.L_x_140:
[----:B-1----:R1:W2:Y:S02]  /*9600*/  SYNCS.PHASECHK.TRANS64.TRYWAIT P0, [R0+URZ], R2 ;  /* 0x00000002000075a7 */ /* 0x0022a400080011ff */
[----:B--2---:R-:W-:Y:S05]  /*9610*/  @!P0 NANOSLEEP.SYNCS 0x989680 ;  /* 0x009896800000895d */ /* 0x004fea0003900000 */
[----:B------:R-:W2:Y:S02]  /*9620*/  @!P0 SYNCS.PHASECHK.TRANS64 P0, [R0+URZ], R2 ;  /* 0x00000002000085a7 */ /* 0x000ea400080010ff */
[----:B--2---:R-:W-:Y:S05]  /*9630*/  @!P0 BRA `(.L_x_140) ;  /* 0xfffffffc00f08947 */ /* 0x004fea000383ffff */
[----:B------:R-:W-:Y:S05]  /*9640*/  BRA `(.L_x_141) ;  /* 0xffffff9c00087947 */ /* 0x000fea000383ffff */
.L_x_38:
[----:B------:R-:W-:-:S07]  /*9650*/  MOV R0, UR5 ;  /* 0x0000000500007c02 */ /* 0x000fce0008000f00 */
.L_x_142:
[----:B-1----:R1:W2:Y:S02]  /*9660*/  SYNCS.PHASECHK.TRANS64.TRYWAIT P0, [R0+URZ], R2 ;  /* 0x00000002000075a7 */ /* 0x0022a400080011ff */
[----:B--2---:R-:W-:Y:S05]  /*9670*/  @!P0 NANOSLEEP.SYNCS 0x989680 ;  /* 0x009896800000895d */ /* 0x004fea0003900000 */
[----:B------:R-:W2:Y:S02]  /*9680*/  @!P0 SYNCS.PHASECHK.TRANS64 P0, [R0+URZ], R2 ;  /* 0x00000002000085a7 */ /* 0x000ea400080010ff */
[----:B--2---:R-:W-:Y:S05]  /*9690*/  @!P0 BRA `(.L_x_142) ;  /* 0xfffffffc00f08947 */ /* 0x004fea000383ffff */
[----:B------:R-:W-:Y:S05]  /*96a0*/  BRA `(.L_x_143) ;  /* 0xffffff9c00187947 */ /* 0x000fea000383ffff */
.L_x_39:
[----:B------:R-:W-:-:S07]  /*96b0*/  MOV R0, UR5 ;  /* 0x0000000500007c02 */ /* 0x000fce0008000f00 */
.L_x_144:
[----:B-1----:R1:W2:Y:S02]  /*96c0*/  SYNCS.PHASECHK.TRANS64.TRYWAIT P0, [R0+URZ], R2 ;  /* 0x00000002000075a7 */ /* 0x0022a400080011ff */
[----:B--2---:R-:W-:Y:S05]  /*96d0*/  @!P0 NANOSLEEP.SYNCS 0x989680 ;  /* 0x009896800000895d */ /* 0x004fea0003900000 */
[----:B------:R-:W2:Y:S02]  /*96e0*/  @!P0 SYNCS.PHASECHK.TRANS64 P0, [R0+URZ], R2 ;  /* 0x00000002000085a7 */ /* 0x000ea400080010ff */
[----:B--2---:R-:W-:Y:S05]  /*96f0*/  @!P0 BRA `(.L_x_144) ;  /* 0xfffffffc00f08947 */ /* 0x004fea000383ffff */
[----:B------:R-:W-:Y:S05]  /*9700*/  BRA `(.L_x_145) ;  /* 0xffffff9c00287947 */ /* 0x000fea000383ffff */
.L_x_40:
[----:B------:R-:W-:-:S07]  /*9710*/  MOV R0, UR5 ;  /* 0x0000000500007c02 */ /* 0x000fce0008000f00 */
.L_x_146:
[----:B-1----:R1:W2:Y:S02]  /*9720*/  SYNCS.PHASECHK.TRANS64.TRYWAIT P0, [R0+URZ], R2 ;  /* 0x00000002000075a7 */ /* 0x0022a400080011ff */
[----:B--2---:R-:W-:Y:S05]  /*9730*/  @!P0 NANOSLEEP.SYNCS 0x989680 ;  /* 0x009896800000895d */ /* 0x004fea0003900000 */
[----:B------:R-:W2:Y:S02]  /*9740*/  @!P0 SYNCS.PHASECHK.TRANS64 P0, [R0+URZ], R2 ;  /* 0x00000002000085a7 */ /* 0x000ea400080010ff */
[----:B--2---:R-:W-:Y:S05]  /*9750*/  @!P0 BRA `(.L_x_146) ;  /* 0xfffffffc00f08947 */ /* 0x004fea000383ffff */
[----:B------:R-:W-:Y:S05]  /*9760*/  BRA `(.L_x_147) ;  /* 0xffffff9c00387947 */ /* 0x000fea000383ffff */
.L_x_41:
[----:B------:R-:W-:-:S07]  /*9770*/  MOV R0, UR5 ;  /* 0x0000000500007c02 */ /* 0x000fce0008000f00 */
.L_x_148:
[----:B-1----:R1:W2:Y:S02]  /*9780*/  SYNCS.PHASECHK.TRANS64.TRYWAIT P0, [R0+URZ], R2 ;  /* 0x00000002000075a7 */ /* 0x0022a400080011ff */
[----:B--2---:R-:W-:Y:S05]  /*9790*/  @!P0 NANOSLEEP.SYNCS 0x989680 ;  /* 0x009896800000895d */ /* 0x004fea0003900000 */
[----:B------:R-:W2:Y:S02]  /*97a0*/  @!P0 SYNCS.PHASECHK.TRANS64 P0, [R0+URZ], R2 ;  /* 0x00000002000085a7 */ /* 0x000ea400080010ff */
[----:B--2---:R-:W-:Y:S05]  /*97b0*/  @!P0 BRA `(.L_x_148) ;  /* 0xfffffffc00f08947 */ /* 0x004fea000383ffff */
[----:B------:R-:W-:Y:S05]  /*97c0*/  BRA `(.L_x_149) ;  /* 0xffffff9c00487947 */ /* 0x000fea000383ffff */
.L_x_42:
[----:B------:R-:W-:-:S07]  /*97d0*/  MOV R0, UR5 ;  /* 0x0000000500007c02 */ /* 0x000fce0008000f00 */
.L_x_150:
[----:B-1----:R1:W2:Y:S02]  /*97e0*/  SYNCS.PHASECHK.TRANS64.TRYWAIT P0, [R0+URZ], R2 ;  /* 0x00000002000075a7 */ /* 0x0022a400080011ff */
[----:B--2---:R-:W-:Y:S05]  /*97f0*/  @!P0 NANOSLEEP.SYNCS 0x989680 ;  /* 0x009896800000895d */ /* 0x004fea0003900000 */
[----:B------:R-:W2:Y:S02]  /*9800*/  @!P0 SYNCS.PHASECHK.TRANS64 P0, [R0+URZ], R2 ;  /* 0x00000002000085a7 */ /* 0x000ea400080010ff */
[----:B--2---:R-:W-:Y:S05]  /*9810*/  @!P0 BRA `(.L_x_150) ;  /* 0xfffffffc00f08947 */ /* 0x004fea000383ffff */
[----:B------:R-:W-:Y:S05]  /*9820*/  BRA `(.L_x_151) ;  /* 0xffffff9c00587947 */ /* 0x000fea000383ffff */
.L_x_43:
[----:B------:R-:W-:-:S07]  /*9830*/  MOV R0, UR5 ;  /* 0x0000000500007c02 */ /* 0x000fce0008000f00 */
.L_x_152:
[----:B-1----:R1:W2:Y:S02]  /*9840*/  SYNCS.PHASECHK.TRANS64.TRYWAIT P0, [R0+URZ], R2 ;  /* 0x00000002000075a7 */ /* 0x0022a400080011ff */
[----:B--2---:R-:W-:Y:S05]  /*9850*/  @!P0 NANOSLEEP.SYNCS 0x989680 ;  /* 0x009896800000895d */ /* 0x004fea0003900000 */
[----:B------:R-:W2:Y:S02]  /*9860*/  @!P0 SYNCS.PHASECHK.TRANS64 P0, [R0+URZ], R2 ;  /* 0x00000002000085a7 */ /* 0x000ea400080010ff */
[----:B--2---:R-:W-:Y:S05]  /*9870*/  @!P0 BRA `(.L_x_152) ;  /* 0xfffffffc00f08947 */ /* 0x004fea000383ffff */
[----:B------:R-:W-:Y:S05]  /*9880*/  BRA `(.L_x_153) ;  /* 0xffffff9c00687947 */ /* 0x000fea000383ffff */
.L_x_44:
[----:B------:R-:W-:-:S07]  /*9890*/  MOV R0, UR5 ;  /* 0x0000000500007c02 */ /* 0x000fce0008000f00 */
.L_x_154:
[----:B-1----:R1:W2:Y:S02]  /*98a0*/  SYNCS.PHASECHK.TRANS64.TRYWAIT P0, [R0+URZ], R2 ;  /* 0x00000002000075a7 */ /* 0x0022a400080011ff */
[----:B--2---:R-:W-:Y:S05]  /*98b0*/  @!P0 NANOSLEEP.SYNCS 0x989680 ;  /* 0x009896800000895d */ /* 0x004fea0003900000 */
[----:B------:R-:W2:Y:S02]  /*98c0*/  @!P0 SYNCS.PHASECHK.TRANS64 P0, [R0+URZ], R2 ;  /* 0x00000002000085a7 */ /* 0x000ea400080010ff */
[----:B--2---:R-:W-:Y:S05]  /*98d0*/  @!P0 BRA `(.L_x_154) ;  /* 0xfffffffc00f08947 */ /* 0x004fea000383ffff */
[----:B------:R-:W-:Y:S05]  /*98e0*/  BRA `(.L_x_155) ;  /* 0xffffff9c00787947 */ /* 0x000fea000383ffff */
.L_x_45:
[----:B------:R-:W-:-:S07]  /*98f0*/  MOV R0, UR5 ;  /* 0x0000000500007c02 */ /* 0x000fce0008000f00 */
.L_x_156:
[----:B-1----:R1:W2:Y:S02]  /*9900*/  SYNCS.PHASECHK.TRANS64.TRYWAIT P0, [R0+URZ], R2 ;  /* 0x00000002000075a7 */ /* 0x0022a400080011ff */
[----:B--2---:R-:W-:Y:S05]  /*9910*/  @!P0 NANOSLEEP.SYNCS 0x989680 ;  /* 0x009896800000895d */ /* 0x004fea0003900000 */
[----:B------:R-:W2:Y:S02]  /*9920*/  @!P0 SYNCS.PHASECHK.TRANS64 P0, [R0+URZ], R2 ;  /* 0x00000002000085a7 */ /* 0x000ea400080010ff */
[----:B--2---:R-:W-:Y:S05]  /*9930*/  @!P0 BRA `(.L_x_156) ;  /* 0xfffffffc00f08947 */ /* 0x004fea000383ffff */
[----:B------:R-:W-:Y:S05]  /*9940*/  BRA `(.L_x_157) ;  /* 0xffffff9c00887947 */ /* 0x000fea000383ffff */
.L_x_46:
[----:B------:R-:W-:-:S07]  /*9950*/  MOV R0, UR5 ;  /* 0x0000000500007c02 */ /* 0x000fce0008000f00 */
.L_x_158:
[----:B-1----:R1:W2:Y:S02]  /*9960*/  SYNCS.PHASECHK.TRANS64.TRYWAIT P0, [R0+URZ], R2 ;  /* 0x00000002000075a7 */ /* 0x0022a400080011ff */
[----:B--2---:R-:W-:Y:S05]  /*9970*/  @!P0 NANOSLEEP.SYNCS 0x989680 ;  /* 0x009896800000895d */ /* 0x004fea0003900000 */
[----:B------:R-:W2:Y:S02]  /*9980*/  @!P0 SYNCS.PHASECHK.TRANS64 P0, [R0+URZ], R2 ;  /* 0x00000002000085a7 */ /* 0x000ea400080010ff */
[----:B--2---:R-:W-:Y:S05]  /*9990*/  @!P0 BRA `(.L_x_158) ;  /* 0xfffffffc00f08947 */ /* 0x004fea000383ffff */
[----:B------:R-:W-:Y:S05]  /*99a0*/  BRA `(.L_x_159) ;  /* 0xffffff9c00987947 */ /* 0x000fea000383ffff */
.L_x_47:
[----:B------:R-:W-:-:S07]  /*99b0*/  MOV R0, UR5 ;  /* 0x0000000500007c02 */ /* 0x000fce0008000f00 */
.L_x_160:
[----:B-1----:R1:W2:Y:S02]  /*99c0*/  SYNCS.PHASECHK.TRANS64.TRYWAIT P0, [R0+URZ], R2 ;  /* 0x00000002000075a7 */ /* 0x0022a400080011ff */
[----:B--2---:R-:W-:Y:S05]  /*99d0*/  @!P0 NANOSLEEP.SYNCS 0x989680 ;  /* 0x009896800000895d */ /* 0x004fea0003900000 */
[----:B------:R-:W2:Y:S02]  /*99e0*/  @!P0 SYNCS.PHASECHK.TRANS64 P0, [R0+URZ], R2 ;  /* 0x00000002000085a7 */ /* 0x000ea400080010ff */
[----:B--2---:R-:W-:Y:S05]  /*99f0*/  @!P0 BRA `(.L_x_160) ;  /* 0xfffffffc00f08947 */ /* 0x004fea000383ffff */
[----:B------:R-:W-:Y:S05]  /*9a00*/  BRA `(.L_x_161) ;  /* 0xffffff9c00a87947 */ /* 0x000fea000383ffff */
.L_x_48:
[----:B------:R-:W-:-:S07]  /*9a10*/  MOV R0, UR5 ;  /* 0x0000000500007c02 */ /* 0x000fce0008000f00 */
.L_x_162:
[----:B-1----:R1:W2:Y:S02]  /*9a20*/  SYNCS.PHASECHK.TRANS64.TRYWAIT P0, [R0+URZ], R2 ;  /* 0x00000002000075a7 */ /* 0x0022a400080011ff */
[----:B--2---:R-:W-:Y:S05]  /*9a30*/  @!P0 NANOSLEEP.SYNCS 0x989680 ;  /* 0x009896800000895d */ /* 0x004fea0003900000 */
[----:B------:R-:W2:Y:S02]  /*9a40*/  @!P0 SYNCS.PHASECHK.TRANS64 P0, [R0+URZ], R2 ;  /* 0x00000002000085a7 */ /* 0x000ea400080010ff */
[----:B--2---:R-:W-:Y:S05]  /*9a50*/  @!P0 BRA `(.L_x_162) ;  /* 0xfffffffc00f08947 */ /* 0x004fea000383ffff */
[----:B------:R-:W-:Y:S05]  /*9a60*/  BRA `(.L_x_163) ;  /* 0xffffff9c00b87947 */ /* 0x000fea000383ffff */
.L_x_49:
[----:B------:R-:W-:-:S07]  /*9a70*/  MOV R0, UR5 ;  /* 0x0000000500007c02 */ /* 0x000fce0008000f00 */
.L_x_164:
[----:B-1----:R1:W2:Y:S02]  /*9a80*/  SYNCS.PHASECHK.TRANS64.TRYWAIT P0, [R0+URZ], R2 ;  /* 0x00000002000075a7 */ /* 0x0022a400080011ff */
[----:B--2---:R-:W-:Y:S05]  /*9a90*/  @!P0 NANOSLEEP.SYNCS 0x989680 ;  /* 0x009896800000895d */ /* 0x004fea0003900000 */
[----:B------:R-:W2:Y:S02]  /*9aa0*/  @!P0 SYNCS.PHASECHK.TRANS64 P0, [R0+URZ], R2 ;  /* 0x00000002000085a7 */ /* 0x000ea400080010ff */
[----:B--2---:R-:W-:Y:S05]  /*9ab0*/  @!P0 BRA `(.L_x_164) ;  /* 0xfffffffc00f08947 */ /* 0x004fea000383ffff */
[----:B------:R-:W-:Y:S05]  /*9ac0*/  BRA `(.L_x_165) ;  /* 0xffffff9c00c87947 */ /* 0x000fea000383ffff */
.L_x_50:
[----:B------:R-:W-:-:S07]  /*9ad0*/  MOV R0, UR5 ;  /* 0x0000000500007c02 */ /* 0x000fce0008000f00 */
.L_x_166:
[----:B-1----:R1:W2:Y:S02]  /*9ae0*/  SYNCS.PHASECHK.TRANS64.TRYWAIT P0, [R0+URZ], R2 ;  /* 0x00000002000075a7 */ /* 0x0022a400080011ff */
[----:B--2---:R-:W-:Y:S05]  /*9af0*/  @!P0 NANOSLEEP.SYNCS 0x989680 ;  /* 0x009896800000895d */ /* 0x004fea0003900000 */
[----:B------:R-:W2:Y:S02]  /*9b00*/  @!P0 SYNCS.PHASECHK.TRANS64 P0, [R0+URZ], R2 ;  /* 0x00000002000085a7 */ /* 0x000ea400080010ff */
[----:B--2---:R-:W-:Y:S05]  /*9b10*/  @!P0 BRA `(.L_x_166) ;  /* 0xfffffffc00f08947 */ /* 0x004fea000383ffff */
[----:B------:R-:W-:Y:S05]  /*9b20*/  BRA `(.L_x_167) ;  /* 0xffffff9c00d87947 */ /* 0x000fea000383ffff */
.L_x_51:
[----:B------:R-:W-:-:S07]  /*9b30*/  MOV R0, UR5 ;  /* 0x0000000500007c02 */ /* 0x000fce0008000f00 */
.L_x_168:
[----:B-1----:R1:W2:Y:S02]  /*9b40*/  SYNCS.PHASECHK.TRANS64.TRYWAIT P0, [R0+URZ], R2 ;  /* 0x00000002000075a7 */ /* 0x0022a400080011ff */
[----:B--2---:R-:W-:Y:S05]  /*9b50*/  @!P0 NANOSLEEP.SYNCS 0x989680 ;  /* 0x009896800000895d */ /* 0x004fea0003900000 */
[----:B------:R-:W2:Y:S02]  /*9b60*/  @!P0 SYNCS.PHASECHK.TRANS64 P0, [R0+URZ], R2 ;  /* 0x00000002000085a7 */ /* 0x000ea400080010ff */
[----:B--2---:R-:W-:Y:S05]  /*9b70*/  @!P0 BRA `(.L_x_168) ;  /* 0xfffffffc00f08947 */ /* 0x004fea000383ffff */
[----:B------:R-:W-:Y:S05]  /*9b80*/  BRA `(.L_x_169) ;  /* 0xffffff9c00e87947 */ /* 0x000fea000383ffff */
.L_x_52:
[----:B------:R-:W-:-:S07]  /*9b90*/  MOV R0, UR5 ;  /* 0x0000000500007c02 */ /* 0x000fce0008000f00 */
.L_x_170:
[----:B-1----:R1:W2:Y:S02]  /*9ba0*/  SYNCS.PHASECHK.TRANS64.TRYWAIT P0, [R0+URZ], R2 ;  /* 0x00000002000075a7 */ /* 0x0022a400080011ff */
[----:B--2---:R-:W-:Y:S05]  /*9bb0*/  @!P0 NANOSLEEP.SYNCS 0x989680 ;  /* 0x009896800000895d */ /* 0x004fea0003900000 */
[----:B------:R-:W2:Y:S02]  /*9bc0*/  @!P0 SYNCS.PHASECHK.TRANS64 P0, [R0+URZ], R2 ;  /* 0x00000002000085a7 */ /* 0x000ea400080010ff */
[----:B--2---:R-:W-:Y:S05]  /*9bd0*/  @!P0 BRA `(.L_x_170) ;  /* 0xfffffffc00f08947 */ /* 0x004fea000383ffff */
[----:B------:R-:W-:Y:S05]  /*9be0*/  BRA `(.L_x_171) ;  /* 0xffffff9c00f87947 */ /* 0x000fea000383ffff */
.L_x_53:
[----:B------:R-:W-:-:S07]  /*9bf0*/  MOV R0, UR5 ;  /* 0x0000000500007c02 */ /* 0x000fce0008000f00 */
.L_x_172:
[----:B-1----:R1:W2:Y:S02]  /*9c00*/  SYNCS.PHASECHK.TRANS64.TRYWAIT P0, [R0+URZ], R2 ;  /* 0x00000002000075a7 */ /* 0x0022a400080011ff */
[----:B--2---:R-:W-:Y:S05]  /*9c10*/  @!P0 NANOSLEEP.SYNCS 0x989680 ;  /* 0x009896800000895d */ /* 0x004fea0003900000 */
[----:B------:R-:W2:Y:S02]  /*9c20*/  @!P0 SYNCS.PHASECHK.TRANS64 P0, [R0+URZ], R2 ;  /* 0x00000002000085a7 */ /* 0x000ea400080010ff */
[----:B--2---:R-:W-:Y:S05]  /*9c30*/  @!P0 BRA `(.L_x_172) ;  /* 0xfffffffc00f08947 */ /* 0x004fea000383ffff */
[----:B------:R-:W-:Y:S05]  /*9c40*/  BRA `(.L_x_173) ;  /* 0xffffffa000087947 */ /* 0x000fea000383ffff */
.L_x_54:
[----:B------:R-:W-:-:S07]  /*9c50*/  MOV R0, UR5 ;  /* 0x0000000500007c02 */ /* 0x000fce0008000f00 */
.L_x_174:
[----:B-1----:R1:W2:Y:S02]  /*9c60*/  SYNCS.PHASECHK.TRANS64.TRYWAIT P0, [R0+URZ], R2 ;  /* 0x00000002000075a7 */ /* 0x0022a400080011ff */
[----:B--2---:R-:W-:Y:S05]  /*9c70*/  @!P0 NANOSLEEP.SYNCS 0x989680 ;  /* 0x009896800000895d */ /* 0x004fea0003900000 */
[----:B------:R-:W2:Y:S02]  /*9c80*/  @!P0 SYNCS.PHASECHK.TRANS64 P0, [R0+URZ], R2 ;  /* 0x00000002000085a7 */ /* 0x000ea400080010ff */
[----:B--2---:R-:W-:Y:S05]  /*9c90*/  @!P0 BRA `(.L_x_174) ;  /* 0xfffffffc00f08947 */ /* 0x004fea000383ffff */
[----:B------:R-:W-:Y:S05]  /*9ca0*/  BRA `(.L_x_175) ;  /* 0xffffffa000187947 */ /* 0x000fea000383ffff */
.L_x_55:
[----:B------:R-:W-:-:S07]  /*9cb0*/  MOV R0, UR5 ;  /* 0x0000000500007c02 */ /* 0x000fce0008000f00 */
.L_x_176:
[----:B-1----:R1:W2:Y:S02]  /*9cc0*/  SYNCS.PHASECHK.TRANS64.TRYWAIT P0, [R0+URZ], R2 ;  /* 0x00000002000075a7 */ /* 0x0022a400080011ff */
[----:B--2---:R-:W-:Y:S05]  /*9cd0*/  @!P0 NANOSLEEP.SYNCS 0x989680 ;  /* 0x009896800000895d */ /* 0x004fea0003900000 */
[----:B------:R-:W2:Y:S02]  /*9ce0*/  @!P0 SYNCS.PHASECHK.TRANS64 P0, [R0+URZ], R2 ;  /* 0x00000002000085a7 */ /* 0x000ea400080010ff */
[----:B--2---:R-:W-:Y:S05]  /*9cf0*/  @!P0 BRA `(.L_x_176) ;  /* 0xfffffffc00f08947 */ /* 0x004fea000383ffff */
[----:B------:R-:W-:Y:S05]  /*9d00*/  BRA `(.L_x_177) ;  /* 0xffffffa000287947 */ /* 0x000fea000383ffff */
.L_x_56:
[----:B------:R-:W-:-:S07]  /*9d10*/  MOV R0, UR5 ;  /* 0x0000000500007c02 */ /* 0x000fce0008000f00 */
.L_x_178:
[----:B-1----:R1:W2:Y:S02]  /*9d20*/  SYNCS.PHASECHK.TRANS64.TRYWAIT P0, [R0+URZ], R2 ;  /* 0x00000002000075a7 */ /* 0x0022a400080011ff */
[----:B--2---:R-:W-:Y:S05]  /*9d30*/  @!P0 NANOSLEEP.SYNCS 0x989680 ;  /* 0x009896800000895d */ /* 0x004fea0003900000 */
[----:B------:R-:W2:Y:S02]  /*9d40*/  @!P0 SYNCS.PHASECHK.TRANS64 P0, [R0+URZ], R2 ;  /* 0x00000002000085a7 */ /* 0x000ea400080010ff */
[----:B--2---:R-:W-:Y:S05]  /*9d50*/  @!P0 BRA `(.L_x_178) ;  /* 0xfffffffc00f08947 */ /* 0x004fea000383ffff */
[----:B------:R-:W-:Y:S05]  /*9d60*/  BRA `(.L_x_179) ;  /* 0xffffffa000387947 */ /* 0x000fea000383ffff */
.L_x_57:
[----:B------:R-:W-:-:S07]  /*9d70*/  MOV R0, UR5 ;  /* 0x0000000500007c02 */ /* 0x000fce0008000f00 */
.L_x_180:
[----:B-1----:R1:W2:Y:S02]  /*9d80*/  SYNCS.PHASECHK.TRANS64.TRYWAIT P0, [R0+URZ], R2 ;  /* 0x00000002000075a7 */ /* 0x0022a400080011ff */
[----:B--2---:R-:W-:Y:S05]  /*9d90*/  @!P0 NANOSLEEP.SYNCS 0x989680 ;  /* 0x009896800000895d */ /* 0x004fea0003900000 */
[----:B------:R-:W2:Y:S02]  /*9da0*/  @!P0 SYNCS.PHASECHK.TRANS64 P0, [R0+URZ], R2 ;  /* 0x00000002000085a7 */ /* 0x000ea400080010ff */
[----:B--2---:R-:W-:Y:S05]  /*9db0*/  @!P0 BRA `(.L_x_180) ;  /* 0xfffffffc00f08947 */ /* 0x004fea000383ffff */
[----:B------:R-:W-:Y:S05]  /*9dc0*/  BRA `(.L_x_181) ;  /* 0xffffffa000487947 */ /* 0x000fea000383ffff */
.L_x_58:
[----:B------:R-:W-:-:S07]  /*9dd0*/  MOV R0, UR5 ;  /* 0x0000000500007c02 */ /* 0x000fce0008000f00 */
.L_x_182:
[----:B-1----:R1:W2:Y:S02]  /*9de0*/  SYNCS.PHASECHK.TRANS64.TRYWAIT P0, [R0+URZ], R2 ;  /* 0x00000002000075a7 */ /* 0x0022a400080011ff */
[----:B--2---:R-:W-:Y:S05]  /*9df0*/  @!P0 NANOSLEEP.SYNCS 0x989680 ;  /* 0x009896800000895d */ /* 0x004fea0003900000 */
[----:B------:R-:W2:Y:S02]  /*9e00*/  @!P0 SYNCS.PHASECHK.TRANS64 P0, [R0+URZ], R2 ;  /* 0x00000002000085a7 */ /* 0x000ea400080010ff */
[----:B--2---:R-:W-:Y:S05]  /*9e10*/  @!P0 BRA `(.L_x_182) ;  /* 0xfffffffc00f08947 */ /* 0x004fea000383ffff */
[----:B------:R-:W-:Y:S05]  /*9e20*/  BRA `(.L_x_183) ;  /* 0xffffffa000587947 */ /* 0x000fea000383ffff */
.L_x_61:
[----:B------:R-:W-:-:S07]  /*9e30*/  MOV R4, UR4 ;  /* 0x0000000400047c02 */ /* 0x000fce0008000f00 */
.L_x_184:
[----:B--2---:R2:W3:Y:S02]  /*9e40*/  SYNCS.PHASECHK.TRANS64.TRYWAIT P1, [R4+URZ+0x1e8], R6 ;  /* 0x0001e806040075a7 */ /* 0x0044e400080211ff */
[----:B---3--:R-:W-:Y:S05]  /*9e50*/  @!P1 NANOSLEEP.SYNCS 0x989680 ;  /* 0x009896800000995d */ /* 0x008fea0003900000 */
[----:B------:R-:W3:Y:S02]  /*9e60*/  @!P1 SYNCS.PHASECHK.TRANS64 P1, [R4+URZ+0x1e8], R6 ;  /* 0x0001e806040095a7 */ /* 0x000ee400080210ff */
[----:B---3--:R-:W-:Y:S05]  /*9e70*/  @!P1 BRA `(.L_x_184) ;  /* 0xfffffffc00f09947 */ /* 0x008fea000383ffff */
[----:B------:R-:W-:Y:S05]  /*9e80*/  BRA `(.L_x_185) ;  /* 0xffffffa000c87947 */ /* 0x000fea000383ffff */
.L_x_62:
[----:B--2---:R-:W-:-:S07]  /*9e90*/  MOV R4, UR4 ;  /* 0x0000000400047c02 */ /* 0x004fce0008000f00 */
.L_x_186:
[----:B--2---:R2:W3:Y:S02]  /*9ea0*/  SYNCS.PHASECHK.TRANS64.TRYWAIT P1, [R4+URZ+0x1e0], R5 ;  /* 0x0001e005040075a7 */ /* 0x0044e400080211ff */
[----:B---3--:R-:W-:Y:S05]  /*9eb0*/  @!P1 NANOSLEEP.SYNCS 0x989680 ;  /* 0x009896800000995d */ /* 0x008fea0003900000 */
[----:B------:R-:W3:Y:S02]  /*9ec0*/  @!P1 SYNCS.PHASECHK.TRANS64 P1, [R4+URZ+0x1e0], R5 ;  /* 0x0001e005040095a7 */ /* 0x000ee400080210ff */
[----:B---3--:R-:W-:Y:S05]  /*9ed0*/  @!P1 BRA `(.L_x_186) ;  /* 0xfffffffc00f09947 */ /* 0x008fea000383ffff */
[----:B------:R-:W-:Y:S05]  /*9ee0*/  BRA `(.L_x_187) ;  /* 0xffffffa000d07947 */ /* 0x000fea000383ffff */
.L_x_70:
[----:B------:R-:W-:-:S07]  /*9ef0*/  MOV R0, UR19 ;  /* 0x0000001300007c02 */ /* 0x000fce0008000f00 */
.L_x_188:
[----:B-1----:R1:W2:Y:S02]  /*9f00*/  SYNCS.PHASECHK.TRANS64.TRYWAIT P0, [R0+URZ+0x1e0], R2 ;  /* 0x0001e002000075a7 */ /* 0x0022a400080011ff */
[----:B--2---:R-:W-:Y:S05]  /*9f10*/  @!P0 NANOSLEEP.SYNCS 0x989680 ;  /* 0x009896800000895d */ /* 0x004fea0003900000 */
[----:B------:R-:W2:Y:S02]  /*9f20*/  @!P0 SYNCS.PHASECHK.TRANS64 P0, [R0+URZ+0x1e0], R2 ;  /* 0x0001e002000085a7 */ /* 0x000ea400080010ff */
[----:B--2---:R-:W-:Y:S05]  /*9f30*/  @!P0 BRA `(.L_x_188) ;  /* 0xfffffffc00f08947 */ /* 0x004fea000383ffff */
[----:B------:R-:W-:Y:S05]  /*9f40*/  BRA `(.L_x_189) ;  /* 0xffffffa800407947 */ /* 0x000fea000383ffff */
.L_x_71:
[----:B------:R-:W-:-:S07]  /*9f50*/  MOV R0, UR23 ;  /* 0x0000001700007c02 */ /* 0x000fce0008000f00 */
.L_x_190:
[----:B-1----:R1:W2:Y:S02]  /*9f60*/  SYNCS.PHASECHK.TRANS64.TRYWAIT P0, [R0+URZ+0x200], R2 ;  /* 0x00020002000075a7 */ /* 0x0022a400080011ff */
[----:B--2---:R-:W-:Y:S05]  /*9f70*/  @!P0 NANOSLEEP.SYNCS 0x989680 ;  /* 0x009896800000895d */ /* 0x004fea0003900000 */
[----:B------:R-:W2:Y:S02]  /*9f80*/  @!P0 SYNCS.PHASECHK.TRANS64 P0, [R0+URZ+0x200], R2 ;  /* 0x00020002000085a7 */ /* 0x000ea400080010ff */
[----:B--2---:R-:W-:Y:S05]  /*9f90*/  @!P0 BRA `(.L_x_190) ;  /* 0xfffffffc00f08947 */ /* 0x004fea000383ffff */
[----:B------:R-:W-:Y:S05]  /*9fa0*/  BRA `(.L_x_191) ;  /* 0xffffffa800587947 */ /* 0x000fea000383ffff */
.L_x_74:
[----:B-1----:R-:W-:Y:S07]  /*9fb0*/  MOV R0, UR15 ;  /* 0x0000000f00007c02 */ /* 0x002fee0008000f00 */
.L_x_192:
[----:B-1----:R1:W2:Y:S02]  /*9fc0*/  SYNCS.PHASECHK.TRANS64.TRYWAIT P0, [R0+URZ], R3 ;  /* 0x00000003000075a7 */ /* 0x0022a400080011ff */
[----:B--2---:R-:W-:Y:S05]  /*9fd0*/  @!P0 NANOSLEEP.SYNCS 0x989680 ;  /* 0x009896800000895d */ /* 0x004fea0003900000 */
[----:B------:R-:W2:Y:S02]  /*9fe0*/  @!P0 SYNCS.PHASECHK.TRANS64 P0, [R0+URZ], R3 ;  /* 0x00000003000085a7 */ /* 0x000ea400080010ff */
[----:B--2---:R-:W-:Y:S05]  /*9ff0*/  @!P0 BRA `(.L_x_192) ;  /* 0xfffffffc00f08947 */ /* 0x004fea000383ffff */
[----:B------:R-:W-:Y:S05]  /*a000*/  BRA `(.L_x_73) ;  /* 0xffffffa800887947 */ /* 0x000fea000383ffff */
.L_x_77:
[----:B------:R-:W-:-:S07]  /*a010*/  MOV R0, UR4 ;  /* 0x0000000400007c02 */ /* 0x000fce0008000f00 */
.L_x_193:
[----:B-1----:R1:W3:Y:S02]  /*a020*/  SYNCS.PHASECHK.TRANS64.TRYWAIT P0, [R0+URZ], R2 ;  /* 0x00000002000075a7 */ /* 0x0022e400080011ff */
[----:B---3--:R-:W-:Y:S05]  /*a030*/  @!P0 NANOSLEEP.SYNCS 0x989680 ;  /* 0x009896800000895d */ /* 0x008fea0003900000 */
[----:B------:R-:W3:Y:S02]  /*a040*/  @!P0 SYNCS.PHASECHK.TRANS64 P0, [R0+URZ], R2 ;  /* 0x00000002000085a7 */ /* 0x000ee400080010ff */
[----:B---3--:R-:W-:Y:S05]  /*a050*/  @!P0 BRA `(.L_x_193) ;  /* 0xfffffffc00f08947 */ /* 0x008fea000383ffff */
[----:B------:R-:W-:Y:S05]  /*a060*/  BRA `(.L_x_194) ;  /* 0xffffffac004c7947 */ /* 0x000fea000383ffff */
.L_x_78:
[----:B------:R-:W-:-:S07]  /*a070*/  MOV R0, UR4 ;  /* 0x0000000400007c02 */ /* 0x000fce0008000f00 */
.L_x_195:
[----:B-1----:R1:W2:Y:S02]  /*a080*/  SYNCS.PHASECHK.TRANS64.TRYWAIT P0, [R0+URZ], R2 ;  /* 0x00000002000075a7 */ /* 0x0022a400080011ff */
[----:B--2---:R-:W-:Y:S05]  /*a090*/  @!P0 NANOSLEEP.SYNCS 0x989680 ;  /* 0x009896800000895d */ /* 0x004fea0003900000 */
[----:B------:R-:W2:Y:S02]  /*a0a0*/  @!P0 SYNCS.PHASECHK.TRANS64 P0, [R0+URZ], R2 ;  /* 0x00000002000085a7 */ /* 0x000ea400080010ff */
[----:B--2---:R-:W-:Y:S05]  /*a0b0*/  @!P0 BRA `(.L_x_195) ;  /* 0xfffffffc00f08947 */ /* 0x004fea000383ffff */
[----:B------:R-:W-:Y:S05]  /*a0c0*/  BRA `(.L_x_196) ;  /* 0xffffffac00587947 */ /* 0x000fea000383ffff */
.L_x_83:
[----:B------:R-:W-:Y:S07]  /*a0d0*/  MOV R0, UR24 ;  /* 0x0000001800007c02 */ /* 0x000fee0008000f00 */
.L_x_197:
[----:B-1----:R1:W2:Y:S02]  /*a0e0*/  SYNCS.PHASECHK.TRANS64.TRYWAIT P0, [R0+URZ+0x1e0], R4 ;  /* 0x0001e004000075a7 */ /* 0x0022a400080011ff */
[----:B--2---:R-:W-:Y:S05]  /*a0f0*/  @!P0 NANOSLEEP.SYNCS 0x989680 ;  /* 0x009896800000895d */ /* 0x004fea0003900000 */
[----:B------:R-:W2:Y:S02]  /*a100*/  @!P0 SYNCS.PHASECHK.TRANS64 P0, [R0+URZ+0x1e0], R4 ;  /* 0x0001e004000085a7 */ /* 0x000ea400080010ff */
[----:B--2---:R-:W-:Y:S05]  /*a110*/  @!P0 BRA `(.L_x_197) ;  /* 0xfffffffc00f08947 */ /* 0x004fea000383ffff */
[----:B------:R-:W-:Y:S05]  /*a120*/  BRA `(.L_x_198) ;  /* 0xffffffb400187947 */ /* 0x000fea000383ffff */
.L_x_86:
[----:B------:R-:W-:Y:S07]  /*a130*/  MOV R9, UR24 ;  /* 0x0000001800097c02 */ /* 0x000fee0008000f00 */
.L_x_199:
[----:B-1----:R1:W2:Y:S02]  /*a140*/  SYNCS.PHASECHK.TRANS64.TRYWAIT P1, [R9+URZ+0x1d8], R10 ;  /* 0x0001d80a090075a7 */ /* 0x0022a400080211ff */
[----:B--2---:R-:W-:Y:S05]  /*a150*/  @!P1 NANOSLEEP.SYNCS 0x989680 ;  /* 0x009896800000995d */ /* 0x004fea0003900000 */
[----:B------:R-:W2:Y:S02]  /*a160*/  @!P1 SYNCS.PHASECHK.TRANS64 P1, [R9+URZ+0x1d8], R10 ;  /* 0x0001d80a090095a7 */ /* 0x000ea400080210ff */
[----:B--2---:R-:W-:Y:S05]  /*a170*/  @!P1 BRA `(.L_x_199) ;  /* 0xfffffffc00f09947 */ /* 0x004fea000383ffff */
[----:B------:R-:W-:Y:S05]  /*a180*/  BRA `(.L_x_85) ;  /* 0xffffffb800687947 */ /* 0x000fea000383ffff */
.L_x_89:
[----:B------:R-:W-:Y:S07]  /*a190*/  MOV R0, UR5 ;  /* 0x0000000500007c02 */ /* 0x000fee0008000f00 */
.L_x_200:
[----:B-1----:R1:W2:Y:S02]  /*a1a0*/  SYNCS.PHASECHK.TRANS64.TRYWAIT P1, [R0+URZ+0x1b8], R9 ;  /* 0x0001b809000075a7 */ /* 0x0022a400080211ff */
[----:B--2---:R-:W-:Y:S05]  /*a1b0*/  @!P1 NANOSLEEP.SYNCS 0x989680 ;  /* 0x009896800000995d */ /* 0x004fea0003900000 */
[----:B------:R-:W2:Y:S02]  /*a1c0*/  @!P1 SYNCS.PHASECHK.TRANS64 P1, [R0+URZ+0x1b8], R9 ;  /* 0x0001b809000095a7 */ /* 0x000ea400080210ff */
[----:B--2---:R-:W-:Y:S05]  /*a1d0*/  @!P1 BRA `(.L_x_200) ;  /* 0xfffffffc00f09947 */ /* 0x004fea000383ffff */
[----:B------:R-:W-:Y:S05]  /*a1e0*/  BRA `(.L_x_201) ;  /* 0xffffffbc00d47947 */ /* 0x000fea000383ffff */
.L_x_90:
[----:B------:R-:W-:Y:S07]  /*a1f0*/  MOV R0, UR4 ;  /* 0x0000000400007c02 */ /* 0x000fee0008000f00 */
.L_x_202:
[----:B-1----:R1:W2:Y:S02]  /*a200*/  SYNCS.PHASECHK.TRANS64.TRYWAIT P0, [R0+URZ+0x1b8], R9 ;  /* 0x0001b809000075a7 */ /* 0x0022a400080011ff */
[----:B--2---:R-:W-:Y:S05]  /*a210*/  @!P0 NANOSLEEP.SYNCS 0x989680 ;  /* 0x009896800000895d */ /* 0x004fea0003900000 */
[----:B------:R-:W2:Y:S02]  /*a220*/  @!P0 SYNCS.PHASECHK.TRANS64 P0, [R0+URZ+0x1b8], R9 ;  /* 0x0001b809000085a7 */ /* 0x000ea400080010ff */
[----:B--2---:R-:W-:Y:S05]  /*a230*/  @!P0 BRA `(.L_x_202) ;  /* 0xfffffffc00f08947 */ /* 0x004fea000383ffff */
[----:B------:R-:W-:Y:S05]  /*a240*/  BRA `(.L_x_203) ;  /* 0xffffffc000407947 */ /* 0x000fea000383ffff */
.L_x_92:
[----:B------:R-:W-:-:S07]  /*a250*/  MOV R0, UR4 ;  /* 0x0000000400007c02 */ /* 0x000fce0008000f00 */
.L_x_204:
[----:B--2---:R2:W3:Y:S02]  /*a260*/  SYNCS.PHASECHK.TRANS64.TRYWAIT P0, [R0+URZ], R2 ;  /* 0x00000002000075a7 */ /* 0x0044e400080011ff */
[----:B---3--:R-:W-:Y:S05]  /*a270*/  @!P0 NANOSLEEP.SYNCS 0x989680 ;  /* 0x009896800000895d */ /* 0x008fea0003900000 */
[----:B------:R-:W3:Y:S02]  /*a280*/  @!P0 SYNCS.PHASECHK.TRANS64 P0, [R0+URZ], R2 ;  /* 0x00000002000085a7 */ /* 0x000ee400080010ff */
[----:B---3--:R-:W-:Y:S05]  /*a290*/  @!P0 BRA `(.L_x_204) ;  /* 0xfffffffc00f08947 */ /* 0x008fea000383ffff */
[----:B------:R-:W-:Y:S05]  /*a2a0*/  BRA `(.L_x_205) ;  /* 0xffffffc000c87947 */ /* 0x000fea000383ffff */
.L_x_93:
[----:B--2---:R2:W3:Y:S02]  /*a2b0*/  SYNCS.PHASECHK.TRANS64.TRYWAIT P0, [R2+URZ], R3 ;  /* 0x00000003020075a7 */ /* 0x0044e400080011ff */
[----:B---3--:R-:W-:Y:S05]  /*a2c0*/  @!P0 NANOSLEEP.SYNCS 0x989680 ;  /* 0x009896800000895d */ /* 0x008fea0003900000 */
[----:B------:R-:W3:Y:S02]  /*a2d0*/  @!P0 SYNCS.PHASECHK.TRANS64 P0, [R2+URZ], R3 ;  /* 0x00000003020085a7 */ /* 0x000ee400080010ff */
[----:B---3--:R-:W-:Y:S05]  /*a2e0*/  @!P0 BRA `(.L_x_93) ;  /* 0xfffffffc00f08947 */ /* 0x008fea000383ffff */
[----:B------:R-:W-:Y:S05]  /*a2f0*/  BRA `(.L_x_206) ;  /* 0xffffffc000f47947 */ /* 0x000fea000383ffff */
.L_x_95:
[----:B------:R-:W-:Y:S07]  /*a300*/  MOV R0, UR50 ;  /* 0x0000003200007c02 */ /* 0x000fee0008000f00 */
.L_x_207:
[----:B-1----:R1:W2:Y:S02]  /*a310*/  SYNCS.PHASECHK.TRANS64.TRYWAIT P0, [R0+URZ+0x1e0], R2 ;  /* 0x0001e002000075a7 */ /* 0x0022a400080011ff */
[----:B--2---:R-:W-:Y:S05]  /*a320*/  @!P0 NANOSLEEP.SYNCS 0x989680 ;  /* 0x009896800000895d */ /* 0x004fea0003900000 */
[----:B------:R-:W2:Y:S02]  /*a330*/  @!P0 SYNCS.PHASECHK.TRANS64 P0, [R0+URZ+0x1e0], R2 ;  /* 0x0001e002000085a7 */ /* 0x000ea400080010ff */
[----:B--2---:R-:W-:Y:S05]  /*a340*/  @!P0 BRA `(.L_x_207) ;  /* 0xfffffffc00f08947 */ /* 0x004fea000383ffff */
[----:B------:R-:W-:Y:S05]  /*a350*/  BRA `(.L_x_208) ;  /* 0xffffffc400e07947 */ /* 0x000fea000383ffff */
.L_x_105:
[----:B-1----:R1:W2:Y:S02]  /*a360*/  SYNCS.PHASECHK.TRANS64.TRYWAIT P1, [R0+URZ+0x1a0], R4 ;  /* 0x0001a004000075a7 */ /* 0x0022a400080211ff */
[----:B--2---:R-:W-:Y:S05]  /*a370*/  @!P1 NANOSLEEP.SYNCS 0x989680 ;  /* 0x009896800000995d */ /* 0x004fea0003900000 */
[----:B------:R-:W2:Y:S02]  /*a380*/  @!P1 SYNCS.PHASECHK.TRANS64 P1, [R0+URZ+0x1a0], R4 ;  /* 0x0001a004000095a7 */ /* 0x000ea400080210ff */
[----:B--2---:R-:W-:Y:S05]  /*a390*/  @!P1 BRA `(.L_x_105) ;  /* 0xfffffffc00f09947 */ /* 0x004fea000383ffff */
[----:B------:R-:W-:Y:S05]  /*a3a0*/  BRA `(.L_x_104) ;  /* 0xffffffd800847947 */ /* 0x000fea000383ffff */
.L_x_107:
[----:B-1----:R1:W4:Y:S02]  /*a3b0*/  SYNCS.PHASECHK.TRANS64.TRYWAIT P1, [R27+URZ+0x1f0], R3 ;  /* 0x0001f0031b0075a7 */ /* 0x00232400080211ff */
[----:B----4-:R-:W-:Y:S05]  /*a3c0*/  @!P1 NANOSLEEP.SYNCS 0x989680 ;  /* 0x009896800000995d */ /* 0x010fea0003900000 */
[----:B------:R-:W4:Y:S02]  /*a3d0*/  @!P1 SYNCS.PHASECHK.TRANS64 P1, [R27+URZ+0x1f0], R3 ;  /* 0x0001f0031b0095a7 */ /* 0x000f2400080210ff */
[----:B----4-:R-:W-:Y:S05]  /*a3e0*/  @!P1 BRA `(.L_x_107) ;  /* 0xfffffffc00f09947 */ /* 0x010fea000383ffff */
[----:B------:R-:W-:Y:S05]  /*a3f0*/  BRA `(.L_x_106) ;  /* 0xffffffd800d47947 */ /* 0x000fea000383ffff */
.L_x_118:
[----:B-1----:R1:W2:Y:S02]  /*a400*/  SYNCS.PHASECHK.TRANS64.TRYWAIT P1, [R3+URZ+0x1a0], R67 ;  /* 0x0001a043030075a7 */ /* 0x0022a400080211ff */
[----:B--2---:R-:W-:Y:S05]  /*a410*/  @!P1 NANOSLEEP.SYNCS 0x989680 ;  /* 0x009896800000995d */ /* 0x004fea0003900000 */
[----:B------:R-:W2:Y:S02]  /*a420*/  @!P1 SYNCS.PHASECHK.TRANS64 P1, [R3+URZ+0x1a0], R67 ;  /* 0x0001a043030095a7 */ /* 0x000ea400080210ff */
[----:B--2---:R-:W-:Y:S05]  /*a430*/  @!P1 BRA `(.L_x_118) ;  /* 0xfffffffc00f09947 */ /* 0x004fea000383ffff */
[----:B------:R-:W-:Y:S05]  /*a440*/  BRA `(.L_x_117) ;  /* 0xffffffe000f47947 */ /* 0x000fea000383ffff */
        .weak           $__internal_0_$__cuda_sm10x_tcgen05_guardrail_trap_col_being_dealloced_not_returned_by_alloc
        .type           $__internal_0_$__cuda_sm10x_tcgen05_guardrail_trap_col_being_dealloced_not_returned_by_alloc,@function
        .size           $__internal_0_$__cuda_sm10x_tcgen05_guardrail_trap_col_being_dealloced_not_returned_by_alloc,($__internal_1_$__cuda_sm10x_tcgen05_guardrail_trap_phase_invalid_during_alloc - $__internal_0_$__cuda_sm10x_tcgen05_guardrail_trap_col_being_dealloced_not_returned_by_alloc)
$__internal_0_$__cuda_sm10x_tcgen05_guardrail_trap_col_being_dealloced_not_returned_by_alloc:
[----:B------:R-:W-:Y:S05]  /*a450*/  BPT.TRAP 0x1 ;  /* 0x000000040000795c */ /* 0x000fea0000300000 */
[----:B------:R-:W-:-:S04]  /*a460*/  MOV R3, 0x0 ;  /* 0x0000000000037802 */ /* 0x000fc80000000f00 */
[----:B------:R-:W-:Y:S05]  /*a470*/  RET.REL.NODEC R2 `(_ZN7cutlass13device_kernelINS_4conv6kernel13ConvUniversalINS1_16ConvProblemShapeILNS1_8OperatorE2ELi3EEENS1_10collective14CollectiveConvINS1_47MainloopSm100TmaUmmaWarpSpecializedImplicitGemmILS5_2ELi26ELi3ELi1ELi2EN4cute5tupleIJNSA_1CILi1EEESD_SD_EEEEENSB_IJNSC_ILi64EEENSB_IJSG_EEENSB_IJNSC_ILi32EEEEEEEEENS_10bfloat16_tESL_NSA_8TiledMMAINSA_8MMA_AtomIJNSA_20SM100_MMA_F16BF16_SSISL_SL_fLi64ELi64ELNSA_4UMMA5MajorE1ELSQ_1ELNSP_7ScaleInE0ELSR_0EEEEEENSA_6LayoutISE_NSB_IJNSC_ILi0EEESV_SV_EEEEENSB_IJNSA_10UnderscoreESY_SY_EEEEENS7_6detail27Sm100ImplicitGemmTileTraitsINSA_13SM90_TMA_LOADENSA_14ComposedLayoutINSA_7SwizzleILi3ELi4ELi3EEENSA_18smem_ptr_flag_bitsILi16EEENSU_INSB_IJSG_NSC_ILi8EEEEEENSB_IJSD_SG_EEEEEEEvEENS12_INSA_20SM90_TMA_LOAD_IM2COLES1D_vEEEENS_8epilogue10collective18CollectiveEpilogueINS1I_23Sm100TmaWarpSpecializedILi3ELi2ELi16ELb1ELb0EEEJSK_NSB_IJNSU_ISG_SD_EENSU_ISI_SD_EEEEESL_NSB_IJlNSB_IJSD_lllEEESV_EEESL_S1R_NS1I_6fusion15FusionCallbacksIS1M_NS1S_17LinearCombinationISL_fSL_fLNS_15FloatRoundStyleE2EEESK_S1P_JEEENSA_5SM1004TMEM4LOAD26SM100_TMEM_LOAD_16dp256b4xES13_NS14_INS15_ILi2ELi4ELi3EEES18_NSU_INSB_IJS19_SI_EEENSB_IJSI_SD_EEEEEEENSA_17SM75_U32x4_LDSM_NENSA_14SM90_TMA_STOREES26_NSA_17SM90_U32x4_STSM_NENSA_39AutoVectorizingCopyWithAssumedAlignmentILi128EEEEEEvvEEEEvNT_6ParamsE) ;  /* 0xffffff5802e07950 */ /* 0x000fea0003c3ffff */
        .weak           $__internal_1_$__cuda_sm10x_tcgen05_guardrail_trap_phase_invalid_during_alloc
        .type           $__internal_1_$__cuda_sm10x_tcgen05_guardrail_trap_phase_invalid_during_alloc,@function
        .size           $__internal_1_$__cuda_sm10x_tcgen05_guardrail_trap_phase_invalid_during_alloc,($__internal_2_$__cuda_sm10x_tcgen05_guardrail_trap_unallocated_columns_being_dealloced - $__internal_1_$__cuda_sm10x_tcgen05_guardrail_trap_phase_invalid_during_alloc)
$__internal_1_$__cuda_sm10x_tcgen05_guardrail_trap_phase_invalid_during_alloc:
[----:B------:R-:W-:Y:S05]  /*a480*/  BPT.TRAP 0x1 ;  /* 0x000000040000795c */ /* 0x000fea0000300000 */
[----:B------:R-:W-:-:S04]  /*a490*/  HFMA2 R3, -RZ, RZ, 0, 0 ;  /* 0x00000000ff037431 */ /* 0x000fc800000001ff */
[----:B------:R-:W-:Y:S05]  /*a4a0*/  RET.REL.NODEC R2 `(_ZN7cutlass13device_kernelINS_4conv6kernel13ConvUniversalINS1_16ConvProblemShapeILNS1_8OperatorE2ELi3EEENS1_10collective14CollectiveConvINS1_47MainloopSm100TmaUmmaWarpSpecializedImplicitGemmILS5_2ELi26ELi3ELi1ELi2EN4cute5tupleIJNSA_1CILi1EEESD_SD_EEEEENSB_IJNSC_ILi64EEENSB_IJSG_EEENSB_IJNSC_ILi32EEEEEEEEENS_10bfloat16_tESL_NSA_8TiledMMAINSA_8MMA_AtomIJNSA_20SM100_MMA_F16BF16_SSISL_SL_fLi64ELi64ELNSA_4UMMA5MajorE1ELSQ_1ELNSP_7ScaleInE0ELSR_0EEEEEENSA_6LayoutISE_NSB_IJNSC_ILi0EEESV_SV_EEEEENSB_IJNSA_10UnderscoreESY_SY_EEEEENS7_6detail27Sm100ImplicitGemmTileTraitsINSA_13SM90_TMA_LOADENSA_14ComposedLayoutINSA_7SwizzleILi3ELi4ELi3EEENSA_18smem_ptr_flag_bitsILi16EEENSU_INSB_IJSG_NSC_ILi8EEEEEENSB_IJSD_SG_EEEEEEEvEENS12_INSA_20SM90_TMA_LOAD_IM2COLES1D_vEEEENS_8epilogue10collective18CollectiveEpilogueINS1I_23Sm100TmaWarpSpecializedILi3ELi2ELi16ELb1ELb0EEEJSK_NSB_IJNSU_ISG_SD_EENSU_ISI_SD_EEEEESL_NSB_IJlNSB_IJSD_lllEEESV_EEESL_S1R_NS1I_6fusion15FusionCallbacksIS1M_NS1S_17LinearCombinationISL_fSL_fLNS_15FloatRoundStyleE2EEESK_S1P_JEEENSA_5SM1004TMEM4LOAD26SM100_TMEM_LOAD_16dp256b4xES13_NS14_INS15_ILi2ELi4ELi3EEES18_NSU_INSB_IJS19_SI_EEENSB_IJSI_SD_EEEEEEENSA_17SM75_U32x4_LDSM_NENSA_14SM90_TMA_STOREES26_NSA_17SM90_U32x4_STSM_NENSA_39AutoVectorizingCopyWithAssumedAlignmentILi128EEEEEEvvEEEEvNT_6ParamsE) ;  /* 0xffffff5802d47950 */ /* 0x000fea0003c3ffff */
        .weak           $__internal_2_$__cuda_sm10x_tcgen05_guardrail_trap_unallocated_columns_being_dealloced
        .type           $__internal_2_$__cuda_sm10x_tcgen05_guardrail_trap_unallocated_columns_being_dealloced,@function
        .size           $__internal_2_$__cuda_sm10x_tcgen05_guardrail_trap_unallocated_columns_being_dealloced,(.L_x_210 - $__internal_2_$__cuda_sm10x_tcgen05_guardrail_trap_unallocated_columns_being_dealloced)
$__internal_2_$__cuda_sm10x_tcgen05_guardrail_trap_unallocated_columns_being_dealloced:
[----:B------:R-:W-:Y:S05]  /*a4b0*/  BPT.TRAP 0x1 ;  /* 0x000000040000795c */ /* 0x000fea0000300000 */
[----:B------:R-:W-:-:S04]  /*a4c0*/  MOV R3, 0x0 ;  /* 0x0000000000037802 */ /* 0x000fc80000000f00 */
[----:B------:R-:W-:Y:S05]  /*a4d0*/  RET.REL.NODEC R2 `(_ZN7cutlass13device_kernelINS_4conv6kernel13ConvUniversalINS1_16ConvProblemShapeILNS1_8OperatorE2ELi3EEENS1_10collective14CollectiveConvINS1_47MainloopSm100TmaUmmaWarpSpecializedImplicitGemmILS5_2ELi26ELi3ELi1ELi2EN4cute5tupleIJNSA_1CILi1EEESD_SD_EEEEENSB_IJNSC_ILi64EEENSB_IJSG_EEENSB_IJNSC_ILi32EEEEEEEEENS_10bfloat16_tESL_NSA_8TiledMMAINSA_8MMA_AtomIJNSA_20SM100_MMA_F16BF16_SSISL_SL_fLi64ELi64ELNSA_4UMMA5MajorE1ELSQ_1ELNSP_7ScaleInE0ELSR_0EEEEEENSA_6LayoutISE_NSB_IJNSC_ILi0EEESV_SV_EEEEENSB_IJNSA_10UnderscoreESY_SY_EEEEENS7_6detail27Sm100ImplicitGemmTileTraitsINSA_13SM90_TMA_LOADENSA_14ComposedLayoutINSA_7SwizzleILi3ELi4ELi3EEENSA_18smem_ptr_flag_bitsILi16EEENSU_INSB_IJSG_NSC_ILi8EEEEEENSB_IJSD_SG_EEEEEEEvEENS12_INSA_20SM90_TMA_LOAD_IM2COLES1D_vEEEENS_8epilogue10collective18CollectiveEpilogueINS1I_23Sm100TmaWarpSpecializedILi3ELi2ELi16ELb1ELb0EEEJSK_NSB_IJNSU_ISG_SD_EENSU_ISI_SD_EEEEESL_NSB_IJlNSB_IJSD_lllEEESV_EEESL_S1R_NS1I_6fusion15FusionCallbacksIS1M_NS1S_17LinearCombinationISL_fSL_fLNS_15FloatRoundStyleE2EEESK_S1P_JEEENSA_5SM1004TMEM4LOAD26SM100_TMEM_LOAD_16dp256b4xES13_NS14_INS15_ILi2ELi4ELi3EEES18_NSU_INSB_IJS19_SI_EEENSB_IJSI_SD_EEEEEEENSA_17SM75_U32x4_LDSM_NENSA_14SM90_TMA_STOREES26_NSA_17SM90_U32x4_STSM_NENSA_39AutoVectorizingCopyWithAssumedAlignmentILi128EEEEEEvvEEEEvNT_6ParamsE) ;  /* 0xffffff5802c87950 */ /* 0x000fea0003c3ffff */
.L_x_209:
[----:B------:R-:W-:-:S00]  /*a4e0*/  BRA `(.L_x_209) ;  /* 0xfffffffc00fc7947 */ /* 0x000fc0000383ffff */
[----:B------:R-:W-:-:S00]  /*a4f0*/  NOP ;  /* 0x0000000000007918 */ /* 0x000fc00000000000 */
        /* <DEDUP_REMOVED lines=8> */
.L_x_210:


//--------------------- .nv.global.init           --------------------------
	.section	.nv.global.init,"aw",@progbits
.nv.global.init:
	.type		$str$29,@object
	.size		$str$29,($str$30 - $str$29)
$str$29:
        /*0000*/ 	.byte	0x28, 0x61, 0x64, 0x64, 0x72, 0x65, 0x73, 0x73, 0x20, 0x26, 0x20, 0x6d, 0x61, 0x73, 0x6b, 0x29
        /*0010*/ 	.byte	0x20, 0x3d, 0x3d, 0x20, 0x30, 0x00
	.type		$str$30,@object
	.size		$str$30,($str$28 - $str$30)
$str$30:
        /*0016*/ 	.byte	0x2f, 0x74, 0x6d, 0x70, 0x2f, 0x63, 0x75, 0x74, 0x6c, 0x61, 0x73, 0x73, 0x5f, 0x73, 0x77, 0x65
        /*0026*/ 	.byte	0x65, 0x70, 0x5f, 0x73, 0x72, 0x63, 0x2f, 0x69, 0x6e, 0x63, 0x6c, 0x75, 0x64, 0x65, 0x2f, 0x63
        /*0036*/ 	.byte	0x75, 0x74, 0x65, 0x2f, 0x70, 0x6f, 0x69, 0x6e, 0x74, 0x65, 0x72, 0x5f, 0x66, 0x6c, 0x61, 0x67
        /*0046*/ 	.byte	0x67, 0x65, 0x64, 0x2e, 0x68, 0x70, 0x70, 0x00
	.type		$str$28,@object
	.size		$str$28,($str$27 - $str$28)
$str$28:
        /*004e*/ 	.byte	0x2f, 0x74, 0x6d, 0x70, 0x2f, 0x63, 0x75, 0x74, 0x6c, 0x61, 0x73, 0x73, 0x5f, 0x73, 0x77, 0x65
        /*005e*/ 	.byte	0x65, 0x70, 0x5f, 0x73, 0x72, 0x63, 0x2f, 0x69, 0x6e, 0x63, 0x6c, 0x75, 0x64, 0x65, 0x2f, 0x63
        /*006e*/ 	.byte	0x75, 0x74, 0x65, 0x2f, 0x61, 0x74, 0x6f, 0x6d, 0x2f, 0x63, 0x6f, 0x70, 0x79, 0x5f, 0x74, 0x72
        /*007e*/ 	.byte	0x61, 0x69, 0x74, 0x73, 0x5f, 0x73, 0x6d, 0x31, 0x30, 0x30, 0x2e, 0x68, 0x70, 0x70, 0x00
	.type		$str$27,@object
	.size		$str$27,(__unnamed_1 - $str$27)
$str$27:
        /*008d*/ 	.byte	0x28, 0x28, 0x75, 0x69, 0x6e, 0x74, 0x33, 0x32, 0x5f, 0x74, 0x28, 0x74, 0x68, 0x72, 0x65, 0x61
        /*009d*/ 	.byte	0x64, 0x49, 0x64, 0x78, 0x2e, 0x78, 0x29, 0x20, 0x2f, 0x20, 0x33, 0x32, 0x29, 0x20, 0x25, 0x20
        /*00ad*/ 	.byte	0x34, 0x29, 0x20, 0x3d, 0x3d, 0x20, 0x28, 0x28, 0x28, 0x74, 0x6d, 0x65, 0x6d, 0x5f, 0x61, 0x64
        /*00bd*/ 	.byte	0x64, 0x72, 0x20, 0x3e, 0x3e, 0x20, 0x31, 0x36, 0x29, 0x20, 0x2f, 0x20, 0x33, 0x32, 0x29, 0x20
        /*00cd*/ 	.byte	0x25, 0x20, 0x34, 0x29, 0x00
	.type		__unnamed_1,@object
	.size		__unnamed_1,(__unnamed_2 - __unnamed_1)
__unnamed_1:
        /*00d2*/ 	.byte	0x61, 0x75, 0x74, 0x6f, 0x20, 0x63, 0x75, 0x74, 0x65, 0x3a, 0x3a, 0x61, 0x73, 0x5f, 0x70, 0x6f
        /* <DEDUP_REMOVED lines=24> */
        /*0262*/ 	.byte	0x30, 0x34, 0x38, 0x3e, 0x3e, 0x3e, 0x3e, 0x5d, 0x00
	.type		__unnamed_2,@object
	.size		__unnamed_2,(.L_2 - __unnamed_2)
__unnamed_2:
        /* <DEDUP_REMOVED lines=45> */
        /*053b*/ 	.byte	0x3e, 0x3e, 0x3e, 0x5d, 0x00
.L_2:


//--------------------- .nv.shared._ZN7cutlass13device_kernelINS_4conv6kernel13ConvUniversalINS1_16ConvProblemShapeILNS1_8OperatorE2ELi3EEENS1_10collective14CollectiveConvINS1_47MainloopSm100TmaUmmaWarpSpecializedImplicitGemmILS5_2ELi26ELi3ELi1ELi2EN4cute5tupleIJNSA_1CILi1EEESD_SD_EEEEENSB_IJNSC_ILi64EEENSB_IJSG_EEENSB_IJNSC_ILi32EEEEEEEEENS_10bfloat16_tESL_NSA_8TiledMMAINSA_8MMA_AtomIJNSA_20SM100_MMA_F16BF16_SSISL_SL_fLi64ELi64ELNSA_4UMMA5MajorE1ELSQ_1ELNSP_7ScaleInE0ELSR_0EEEEEENSA_6LayoutISE_NSB_IJNSC_ILi0EEESV_SV_EEEEENSB_IJNSA_10UnderscoreESY_SY_EEEEENS7_6detail27Sm100ImplicitGemmTileTraitsINSA_13SM90_TMA_LOADENSA_14ComposedLayoutINSA_7SwizzleILi3ELi4ELi3EEENSA_18smem_ptr_flag_bitsILi16EEENSU_INSB_IJSG_NSC_ILi8EEEEEENSB_IJSD_SG_EEEEEEEvEENS12_INSA_20SM90_TMA_LOAD_IM2COLES1D_vEEEENS_8epilogue10collective18CollectiveEpilogueINS1I_23Sm100TmaWarpSpecializedILi3ELi2ELi16ELb1ELb0EEEJSK_NSB_IJNSU_ISG_SD_EENSU_ISI_SD_EEEEESL_NSB_IJlNSB_IJSD_lllEEESV_EEESL_S1R_NS1I_6fusion15FusionCallbacksIS1M_NS1S_17LinearCombinationISL_fSL_fLNS_15FloatRoundStyleE2EEESK_S1P_JEEENSA_5SM1004TMEM4LOAD26SM100_TMEM_LOAD_16dp256b4xES13_NS14_INS15_ILi2ELi4ELi3EEES18_NSU_INSB_IJS19_SI_EEENSB_IJSI_SD_EEEEEEENSA_17SM75_U32x4_LDSM_NENSA_14SM90_TMA_STOREES26_NSA_17SM90_U32x4_STSM_NENSA_39AutoVectorizingCopyWithAssumedAlignmentILi128EEEEEEvvEEEEvNT_6ParamsE --------------------------
	.section	.nv.shared._ZN7cutlass13device_kernelINS_4conv6kernel13ConvUniversalINS1_16ConvProblemShapeILNS1_8OperatorE2ELi3EEENS1_10collective14CollectiveConvINS1_47MainloopSm100TmaUmmaWarpSpecializedImplicitGemmILS5_2ELi26ELi3ELi1ELi2EN4cute5tupleIJNSA_1CILi1EEESD_SD_EEEEENSB_IJNSC_ILi64EEENSB_IJSG_EEENSB_IJNSC_ILi32EEEEEEEEENS_10bfloat16_tESL_NSA_8TiledMMAINSA_8MMA_AtomIJNSA_20SM100_MMA_F16BF16_SSISL_SL_fLi64ELi64ELNSA_4UMMA5MajorE1ELSQ_1ELNSP_7ScaleInE0ELSR_0EEEEEENSA_6LayoutISE_NSB_IJNSC_ILi0EEESV_SV_EEEEENSB_IJNSA_10UnderscoreESY_SY_EEEEENS7_6detail27Sm100ImplicitGemmTileTraitsINSA_13SM90_TMA_LOADENSA_14ComposedLayoutINSA_7SwizzleILi3ELi4ELi3EEENSA_18smem_ptr_flag_bitsILi16EEENSU_INSB_IJSG_NSC_ILi8EEEEEENSB_IJSD_SG_EEEEEEEvEENS12_INSA_20SM90_TMA_LOAD_IM2COLES1D_vEEEENS_8epilogue10collective18CollectiveEpilogueINS1I_23Sm100TmaWarpSpecializedILi3ELi2ELi16ELb1ELb0EEEJSK_NSB_IJNSU_ISG_SD_EENSU_ISI_SD_EEEEESL_NSB_IJlNSB_IJSD_lllEEESV_EEESL_S1R_NS1I_6fusion15FusionCallbacksIS1M_NS1S_17LinearCombinationISL_fSL_fLNS_15FloatRoundStyleE2EEESK_S1P_JEEENSA_5SM1004TMEM4LOAD26SM100_TMEM_LOAD_16dp256b4xES13_NS14_INS15_ILi2ELi4ELi3EEES18_NSU_INSB_IJS19_SI_EEENSB_IJSI_SD_EEEEEEENSA_17SM75_U32x4_LDSM_NENSA_14SM90_TMA_STOREES26_NSA_17SM90_U32x4_STSM_NENSA_39AutoVectorizingCopyWithAssumedAlignmentILi128EEEEEEvvEEEEvNT_6ParamsE,"aw",@nobits
	.sectionflags	@""
	.align	16
	.zero		1024


//--------------------- .nv.shared.reserved.0     --------------------------
	.section	.nv.shared.reserved.0,"aw",@nobits
	.weak		__nv_reservedSMEM_offset_0_alias
	.size		__nv_reservedSMEM_offset_0_alias, 0, 64
	.other		__nv_reservedSMEM_offset_0_alias,@"STO_CUDA_RESERVED_SHARED STV_DEFAULT"
__nv_reservedSMEM_offset_0_alias:
	.zero		0
.nv.shared.reserved.0:
	.zero		64
	.weak		__nv_reservedSMEM_tcgen05_partition
	.type		__nv_reservedSMEM_tcgen05_partition,@object
	.size		__nv_reservedSMEM_tcgen05_partition,(.L_0 - __nv_reservedSMEM_tcgen05_partition)
__nv_reservedSMEM_tcgen05_partition:
	.zero		32
.L_0:


//--------------------- .nv.global                --------------------------
	.section	.nv.global,"aw",@nobits
.nv.global:
	.type		_ZN39_INTERNAL_a8467f6b_4_k_cu_d5855ee2_31614cute1_E,@object
	.size		_ZN39_INTERNAL_a8467f6b_4_k_cu_d5855ee2_31614cute1_E,(_ZN39_INTERNAL_a8467f6b_4_k_cu_d5855ee2_31614cuda3std3__45__cpo6cbeginE - _ZN39_INTERNAL_a8467f6b_4_k_cu_d5855ee2_31614cute1_E)
_ZN39_INTERNAL_a8467f6b_4_k_cu_d5855ee2_31614cute1_E:
	.zero		1
	.type		_ZN39_INTERNAL_a8467f6b_4_k_cu_d5855ee2_31614cuda3std3__45__cpo6cbeginE,@object
	.size		_ZN39_INTERNAL_a8467f6b_4_k_cu_d5855ee2_31614cuda3std3__45__cpo6cbeginE,(_ZN39_INTERNAL_a8467f6b_4_k_cu_d5855ee2_31614cuda3std3__48in_placeE - _ZN39_INTERNAL_a8467f6b_4_k_cu_d5855ee2_31614cuda3std3__45__cpo6cbeginE)
_ZN39_INTERNAL_a8467f6b_4_k_cu_d5855ee2_31614cuda3std3__45__cpo6cbeginE:
	.zero		1
	.type		_ZN39_INTERNAL_a8467f6b_4_k_cu_d5855ee2_31614cuda3std3__48in_placeE,@object
	.size		_ZN39_INTERNAL_a8467f6b_4_k_cu_d5855ee2_31614cuda3std3__48in_placeE,(_ZN39_INTERNAL_a8467f6b_4_k_cu_d5855ee2_31614cuda3std6ranges3__45__cpo9iter_moveE - _ZN39_INTERNAL_a8467f6b_4_k_cu_d5855ee2_31614cuda3std3__48in_placeE)
_ZN39_INTERNAL_a8467f6b_4_k_cu_d5855ee2_31614cuda3std3__48in_placeE:
	.zero		1
	.type		_ZN39_INTERNAL_a8467f6b_4_k_cu_d5855ee2_31614cuda3std6ranges3__45__cpo9iter_moveE,@object
	.size		_ZN39_INTERNAL_a8467f6b_4_k_cu_d5855ee2_31614cuda3std6ranges3__45__cpo9iter_moveE,(_ZN39_INTERNAL_a8467f6b_4_k_cu_d5855ee2_31614cuda3std3__45__cpo5beginE - _ZN39_INTERNAL_a8467f6b_4_k_cu_d5855ee2_31614cuda3std6ranges3__45__cpo9iter_moveE)
_ZN39_INTERNAL_a8467f6b_4_k_cu_d5855ee2_31614cuda3std6ranges3__45__cpo9iter_moveE:
	.zero		1
	.type		_ZN39_INTERNAL_a8467f6b_4_k_cu_d5855ee2_31614cuda3std3__45__cpo5beginE,@object
	.size		_ZN39_INTERNAL_a8467f6b_4_k_cu_d5855ee2_31614cuda3std3__45__cpo5beginE,(_ZN39_INTERNAL_a8467f6b_4_k_cu_d5855ee2_31614cuda3std3__441_GLOBAL__N__a8467f6b_4_k_cu_d5855ee2_31616ignoreE - _ZN39_INTERNAL_a8467f6b_4_k_cu_d5855ee2_31614cuda3std3__45__cpo5beginE)
_ZN39_INTERNAL_a8467f6b_4_k_cu_d5855ee2_31614cuda3std3__45__cpo5beginE:
	.zero		1
	.type		_ZN39_INTERNAL_a8467f6b_4_k_cu_d5855ee2_31614cuda3std3__441_GLOBAL__N__a8467f6b_4_k_cu_d5855ee2_31616ignoreE,@object
	.size		_ZN39_INTERNAL_a8467f6b_4_k_cu_d5855ee2_31614cuda3std3__441_GLOBAL__N__a8467f6b_4_k_cu_d5855ee2_31616ignoreE,(_ZN39_INTERNAL_a8467f6b_4_k_cu_d5855ee2_31614cute7productE - _ZN39_INTERNAL_a8467f6b_4_k_cu_d5855ee2_31614cuda3std3__441_GLOBAL__N__a8467f6b_4_k_cu_d5855ee2_31616ignoreE)
_ZN39_INTERNAL_a8467f6b_4_k_cu_d5855ee2_31614cuda3std3__441_GLOBAL__N__a8467f6b_4_k_cu_d5855ee2_31616ignoreE:
	.zero		1
	.type		_ZN39_INTERNAL_a8467f6b_4_k_cu_d5855ee2_31614cute7productE,@object
	.size		_ZN39_INTERNAL_a8467f6b_4_k_cu_d5855ee2_31614cute7productE,(_ZN39_INTERNAL_a8467f6b_4_k_cu_d5855ee2_31614cuda3std3__45__cpo3endE - _ZN39_INTERNAL_a8467f6b_4_k_cu_d5855ee2_31614cute7productE)
_ZN39_INTERNAL_a8467f6b_4_k_cu_d5855ee2_31614cute7productE:
	.zero		1
	.type		_ZN39_INTERNAL_a8467f6b_4_k_cu_d5855ee2_31614cuda3std3__45__cpo3endE,@object
	.size		_ZN39_INTERNAL_a8467f6b_4_k_cu_d5855ee2_31614cuda3std3__45__cpo3endE,(_ZN39_INTERNAL_a8467f6b_4_k_cu_d5855ee2_31614cuda3std3__419piecewise_constructE - _ZN39_INTERNAL_a8467f6b_4_k_cu_d5855ee2_31614cuda3std3__45__cpo3endE)
_ZN39_INTERNAL_a8467f6b_4_k_cu_d5855ee2_31614cuda3std3__45__cpo3endE:
	.zero		1
	.type		_ZN39_INTERNAL_a8467f6b_4_k_cu_d5855ee2_31614cuda3std3__419piecewise_constructE,@object
	.size		_ZN39_INTERNAL_a8467f6b_4_k_cu_d5855ee2_31614cuda3std3__419piecewise_constructE,(_ZN39_INTERNAL_a8467f6b_4_k_cu_d5855ee2_31614cuda3std3__45__cpo4cendE - _ZN39_INTERNAL_a8467f6b_4_k_cu_d5855ee2_31614cuda3std3__419piecewise_constructE)
_ZN39_INTERNAL_a8467f6b_4_k_cu_d5855ee2_31614cuda3std3__419piecewise_constructE:
	.zero		1
	.type		_ZN39_INTERNAL_a8467f6b_4_k_cu_d5855ee2_31614cuda3std3__45__cpo4cendE,@object
	.size		_ZN39_INTERNAL_a8467f6b_4_k_cu_d5855ee2_31614cuda3std3__45__cpo4cendE,(_ZN39_INTERNAL_a8467f6b_4_k_cu_d5855ee2_31614cuda3std6ranges3__45__cpo4swapE - _ZN39_INTERNAL_a8467f6b_4_k_cu_d5855ee2_31614cuda3std3__45__cpo4cendE)
_ZN39_INTERNAL_a8467f6b_4_k_cu_d5855ee2_31614cuda3std3__45__cpo4cendE:
	.zero		1
	.type		_ZN39_INTERNAL_a8467f6b_4_k_cu_d5855ee2_31614cuda3std6ranges3__45__cpo4swapE,@object
	.size		_ZN39_INTERNAL_a8467f6b_4_k_cu_d5855ee2_31614cuda3std6ranges3__45__cpo4swapE,(.L_10 - _ZN39_INTERNAL_a8467f6b_4_k_cu_d5855ee2_31614cuda3std6ranges3__45__cpo4swapE)
_ZN39_INTERNAL_a8467f6b_4_k_cu_d5855ee2_31614cuda3std6ranges3__45__cpo4swapE:
	.zero		1
.L_10:


//--------------------- .nv.constant0._ZN7cutlass13device_kernelINS_4conv6kernel13ConvUniversalINS1_16ConvProblemShapeILNS1_8OperatorE2ELi3EEENS1_10collective14CollectiveConvINS1_47MainloopSm100TmaUmmaWarpSpecializedImplicitGemmILS5_2ELi26ELi3ELi1ELi2EN4cute5tupleIJNSA_1CILi1EEESD_SD_EEEEENSB_IJNSC_ILi64EEENSB_IJSG_EEENSB_IJNSC_ILi32EEEEEEEEENS_10bfloat16_tESL_NSA_8TiledMMAINSA_8MMA_AtomIJNSA_20SM100_MMA_F16BF16_SSISL_SL_fLi64ELi64ELNSA_4UMMA5MajorE1ELSQ_1ELNSP_7ScaleInE0ELSR_0EEEEEENSA_6LayoutISE_NSB_IJNSC_ILi0EEESV_SV_EEEEENSB_IJNSA_10UnderscoreESY_SY_EEEEENS7_6detail27Sm100ImplicitGemmTileTraitsINSA_13SM90_TMA_LOADENSA_14ComposedLayoutINSA_7SwizzleILi3ELi4ELi3EEENSA_18smem_ptr_flag_bitsILi16EEENSU_INSB_IJSG_NSC_ILi8EEEEEENSB_IJSD_SG_EEEEEEEvEENS12_INSA_20SM90_TMA_LOAD_IM2COLES1D_vEEEENS_8epilogue10collective18CollectiveEpilogueINS1I_23Sm100TmaWarpSpecializedILi3ELi2ELi16ELb1ELb0EEEJSK_NSB_IJNSU_ISG_SD_EENSU_ISI_SD_EEEEESL_NSB_IJlNSB_IJSD_lllEEESV_EEESL_S1R_NS1I_6fusion15FusionCallbacksIS1M_NS1S_17LinearCombinationISL_fSL_fLNS_15FloatRoundStyleE2EEESK_S1P_JEEENSA_5SM1004TMEM4LOAD26SM100_TMEM_LOAD_16dp256b4xES13_NS14_INS15_ILi2ELi4ELi3EEES18_NSU_INSB_IJS19_SI_EEENSB_IJSI_SD_EEEEEEENSA_17SM75_U32x4_LDSM_NENSA_14SM90_TMA_STOREES26_NSA_17SM90_U32x4_STSM_NENSA_39AutoVectorizingCopyWithAssumedAlignmentILi128EEEEEEvvEEEEvNT_6ParamsE --------------------------
	.section	.nv.constant0._ZN7cutlass13device_kernelINS_4conv6kernel13ConvUniversalINS1_16ConvProblemShapeILNS1_8OperatorE2ELi3EEENS1_10collective14CollectiveConvINS1_47MainloopSm100TmaUmmaWarpSpecializedImplicitGemmILS5_2ELi26ELi3ELi1ELi2EN4cute5tupleIJNSA_1CILi1EEESD_SD_EEEEENSB_IJNSC_ILi64EEENSB_IJSG_EEENSB_IJNSC_ILi32EEEEEEEEENS_10bfloat16_tESL_NSA_8TiledMMAINSA_8MMA_AtomIJNSA_20SM100_MMA_F16BF16_SSISL_SL_fLi64ELi64ELNSA_4UMMA5MajorE1ELSQ_1ELNSP_7ScaleInE0ELSR_0EEEEEENSA_6LayoutISE_NSB_IJNSC_ILi0EEESV_SV_EEEEENSB_IJNSA_10UnderscoreESY_SY_EEEEENS7_6detail27Sm100ImplicitGemmTileTraitsINSA_13SM90_TMA_LOADENSA_14ComposedLayoutINSA_7SwizzleILi3ELi4ELi3EEENSA_18smem_ptr_flag_bitsILi16EEENSU_INSB_IJSG_NSC_ILi8EEEEEENSB_IJSD_SG_EEEEEEEvEENS12_INSA_20SM90_TMA_LOAD_IM2COLES1D_vEEEENS_8epilogue10collective18CollectiveEpilogueINS1I_23Sm100TmaWarpSpecializedILi3ELi2ELi16ELb1ELb0EEEJSK_NSB_IJNSU_ISG_SD_EENSU_ISI_SD_EEEEESL_NSB_IJlNSB_IJSD_lllEEESV_EEESL_S1R_NS1I_6fusion15FusionCallbacksIS1M_NS1S_17LinearCombinationISL_fSL_fLNS_15FloatRoundStyleE2EEESK_S1P_JEEENSA_5SM1004TMEM4LOAD26SM100_TMEM_LOAD_16dp256b4xES13_NS14_INS15_ILi2ELi4ELi3EEES18_NSU_INSB_IJS19_SI_EEENSB_IJSI_SD_EEEEEEENSA_17SM75_U32x4_LDSM_NENSA_14SM90_TMA_STOREES26_NSA_17SM90_U32x4_STSM_NENSA_39AutoVectorizingCopyWithAssumedAlignmentILi128EEEEEEvvEEEEvNT_6ParamsE,"a",@progbits
	.sectionflags	@""
	.align	4
.nv.constant0._ZN7cutlass13device_kernelINS_4conv6kernel13ConvUniversalINS1_16ConvProblemShapeILNS1_8OperatorE2ELi3EEENS1_10collective14CollectiveConvINS1_47MainloopSm100TmaUmmaWarpSpecializedImplicitGemmILS5_2ELi26ELi3ELi1ELi2EN4cute5tupleIJNSA_1CILi1EEESD_SD_EEEEENSB_IJNSC_ILi64EEENSB_IJSG_EEENSB_IJNSC_ILi32EEEEEEEEENS_10bfloat16_tESL_NSA_8TiledMMAINSA_8MMA_AtomIJNSA_20SM100_MMA_F16BF16_SSISL_SL_fLi64ELi64ELNSA_4UMMA5MajorE1ELSQ_1ELNSP_7ScaleInE0ELSR_0EEEEEENSA_6LayoutISE_NSB_IJNSC_ILi0EEESV_SV_EEEEENSB_IJNSA_10UnderscoreESY_SY_EEEEENS7_6detail27Sm100ImplicitGemmTileTraitsINSA_13SM90_TMA_LOADENSA_14ComposedLayoutINSA_7SwizzleILi3ELi4ELi3EEENSA_18smem_ptr_flag_bitsILi16EEENSU_INSB_IJSG_NSC_ILi8EEEEEENSB_IJSD_SG_EEEEEEEvEENS12_INSA_20SM90_TMA_LOAD_IM2COLES1D_vEEEENS_8epilogue10collective18CollectiveEpilogueINS1I_23Sm100TmaWarpSpecializedILi3ELi2ELi16ELb1ELb0EEEJSK_NSB_IJNSU_ISG_SD_EENSU_ISI_SD_EEEEESL_NSB_IJlNSB_IJSD_lllEEESV_EEESL_S1R_NS1I_6fusion15FusionCallbacksIS1M_NS1S_17LinearCombinationISL_fSL_fLNS_15FloatRoundStyleE2EEESK_S1P_JEEENSA_5SM1004TMEM4LOAD26SM100_TMEM_LOAD_16dp256b4xES13_NS14_INS15_ILi2ELi4ELi3EEES18_NSU_INSB_IJS19_SI_EEENSB_IJSI_SD_EEEEEEENSA_17SM75_U32x4_LDSM_NENSA_14SM90_TMA_STOREES26_NSA_17SM90_U32x4_STSM_NENSA_39AutoVectorizingCopyWithAssumedAlignmentILi128EEEEEEvvEEEEvNT_6ParamsE:
	.zero		3200


//--------------------- SYMBOLS --------------------------

	.type		.nv.reservedSmem.offset0,@object
	.size		.nv.reservedSmem.offset0,0x4
	.type		.nv.reservedSmem.cap,@object
	.size		.nv.reservedSmem.cap,0x4
	.type		__assertfail,@function
